//
// Generated by NVIDIA NVVM Compiler
//
// Compiler Build ID: CL-36424714
// Cuda compilation tools, release 13.0, V13.0.88
// Based on NVVM 20.0.0
//

.version 9.0
.target sm_100
.address_size 64

	// .globl	_Z10randomWalkPiiiy
.global .align 4 .b8 precalc_xorwow_matrix[102400];
.global .align 4 .b8 precalc_xorwow_offset_matrix[102400];
.global .align 4 .b8 mrg32k3aM1[2304];
.global .align 4 .b8 mrg32k3aM2[2304];
.global .align 4 .b8 mrg32k3aM1SubSeq[2016];
.global .align 4 .b8 mrg32k3aM2SubSeq[2016];
.global .align 4 .b8 mrg32k3aM1Seq[2304];
.global .align 4 .b8 mrg32k3aM2Seq[2304];
.const .align 8 .b8 __cr_lgamma_table[72];

.visible .entry _Z10randomWalkPiiiy(
	.param .u64 .ptr .align 1 _Z10randomWalkPiiiy_param_0,
	.param .u32 _Z10randomWalkPiiiy_param_1,
	.param .u32 _Z10randomWalkPiiiy_param_2,
	.param .u64 _Z10randomWalkPiiiy_param_3
)
{
	.local .align 8 .b8 	__local_depot0[48];
	.reg .b64 	%SP;
	.reg .b64 	%SPL;
	.reg .pred 	%p<70>;
	.reg .b32 	%r<1335>;
	.reg .b64 	%rd<27>;

	mov.u64 	%SPL, __local_depot0;
	ld.param.u64 	%rd9, [_Z10randomWalkPiiiy_param_0];
	ld.param.u32 	%r602, [_Z10randomWalkPiiiy_param_1];
	ld.param.u32 	%r603, [_Z10randomWalkPiiiy_param_2];
	ld.param.u64 	%rd26, [_Z10randomWalkPiiiy_param_3];
	mov.u32 	%r604, %ctaid.x;
	mov.u32 	%r605, %ntid.x;
	mov.u32 	%r606, %tid.x;
	mad.lo.s32 	%r1, %r604, %r605, %r606;
	setp.ge.s32 	%p1, %r1, %r603;
	@%p1 bra 	$L__BB0_125;
	add.u64 	%rd1, %SPL, 0;
	xor.b32  	%r607, %r1, -1429050551;
	mul.lo.s32 	%r2, %r607, 1099087573;
	setp.gt.s32 	%p2, %r1, -1;
	selp.b32 	%r3, -644748465, -1947113066, %p2;
	add.s32 	%r608, %r3, %r2;
	add.s32 	%r1311, %r608, 6615241;
	add.s32 	%r1038, %r2, 123456789;
	st.local.v2.u32 	[%rd1], {%r1311, %r1038};
	xor.b32  	%r1037, %r2, 362436069;
	add.s32 	%r1036, %r3, 521288629;
	st.local.v2.u32 	[%rd1+8], {%r1037, %r1036};
	xor.b32  	%r1035, %r3, 88675123;
	add.s32 	%r1034, %r2, 5783321;
	st.local.v2.u32 	[%rd1+16], {%r1035, %r1034};
	setp.eq.s64 	%p3, %rd26, 0;
	@%p3 bra 	$L__BB0_116;
	mov.b32 	%r1021, 0;
	mov.u64 	%rd13, precalc_xorwow_matrix;
$L__BB0_3:
	mov.u64 	%rd2, %rd26;
	and.b64  	%rd3, %rd2, 3;
	setp.eq.s64 	%p4, %rd3, 0;
	@%p4 bra 	$L__BB0_115;
	mul.wide.u32 	%rd12, %r1021, 3200;
	add.s64 	%rd4, %rd13, %rd12;
	mov.b32 	%r1034, 0;
	mov.u32 	%r1035, %r1034;
	mov.u32 	%r1036, %r1034;
	mov.u32 	%r1037, %r1034;
	mov.u32 	%r1038, %r1034;
	mov.u32 	%r1027, %r1034;
$L__BB0_5:
	mul.wide.u32 	%rd14, %r1027, 4;
	add.s64 	%rd15, %rd1, %rd14;
	ld.local.u32 	%r22, [%rd15+4];
	shl.b32 	%r23, %r1027, 5;
	mov.b32 	%r1033, 0;
$L__BB0_6:
	.pragma "nounroll";
	shr.u32 	%r612, %r22, %r1033;
	and.b32  	%r613, %r612, 1;
	setp.eq.b32 	%p5, %r613, 1;
	not.pred 	%p6, %p5;
	add.s32 	%r614, %r23, %r1033;
	mul.lo.s32 	%r615, %r614, 5;
	mul.wide.u32 	%rd16, %r615, 4;
	add.s64 	%rd5, %rd4, %rd16;
	@%p6 bra 	$L__BB0_8;
	ld.global.u32 	%r616, [%rd5];
	xor.b32  	%r1038, %r1038, %r616;
	ld.global.u32 	%r617, [%rd5+4];
	xor.b32  	%r1037, %r1037, %r617;
	ld.global.u32 	%r618, [%rd5+8];
	xor.b32  	%r1036, %r1036, %r618;
	ld.global.u32 	%r619, [%rd5+12];
	xor.b32  	%r1035, %r1035, %r619;
	ld.global.u32 	%r620, [%rd5+16];
	xor.b32  	%r1034, %r1034, %r620;
$L__BB0_8:
	and.b32  	%r622, %r612, 2;
	setp.eq.s32 	%p7, %r622, 0;
	@%p7 bra 	$L__BB0_10;
	ld.global.u32 	%r623, [%rd5+20];
	xor.b32  	%r1038, %r1038, %r623;
	ld.global.u32 	%r624, [%rd5+24];
	xor.b32  	%r1037, %r1037, %r624;
	ld.global.u32 	%r625, [%rd5+28];
	xor.b32  	%r1036, %r1036, %r625;
	ld.global.u32 	%r626, [%rd5+32];
	xor.b32  	%r1035, %r1035, %r626;
	ld.global.u32 	%r627, [%rd5+36];
	xor.b32  	%r1034, %r1034, %r627;
$L__BB0_10:
	and.b32  	%r629, %r612, 4;
	setp.eq.s32 	%p8, %r629, 0;
	@%p8 bra 	$L__BB0_12;
	ld.global.u32 	%r630, [%rd5+40];
	xor.b32  	%r1038, %r1038, %r630;
	ld.global.u32 	%r631, [%rd5+44];
	xor.b32  	%r1037, %r1037, %r631;
	ld.global.u32 	%r632, [%rd5+48];
	xor.b32  	%r1036, %r1036, %r632;
	ld.global.u32 	%r633, [%rd5+52];
	xor.b32  	%r1035, %r1035, %r633;
	ld.global.u32 	%r634, [%rd5+56];
	xor.b32  	%r1034, %r1034, %r634;
$L__BB0_12:
	and.b32  	%r636, %r612, 8;
	setp.eq.s32 	%p9, %r636, 0;
	@%p9 bra 	$L__BB0_14;
	ld.global.u32 	%r637, [%rd5+60];
	xor.b32  	%r1038, %r1038, %r637;
	ld.global.u32 	%r638, [%rd5+64];
	xor.b32  	%r1037, %r1037, %r638;
	ld.global.u32 	%r639, [%rd5+68];
	xor.b32  	%r1036, %r1036, %r639;
	ld.global.u32 	%r640, [%rd5+72];
	xor.b32  	%r1035, %r1035, %r640;
	ld.global.u32 	%r641, [%rd5+76];
	xor.b32  	%r1034, %r1034, %r641;
$L__BB0_14:
	and.b32  	%r643, %r612, 16;
	setp.eq.s32 	%p10, %r643, 0;
	@%p10 bra 	$L__BB0_16;
	ld.global.u32 	%r644, [%rd5+80];
	xor.b32  	%r1038, %r1038, %r644;
	ld.global.u32 	%r645, [%rd5+84];
	xor.b32  	%r1037, %r1037, %r645;
	ld.global.u32 	%r646, [%rd5+88];
	xor.b32  	%r1036, %r1036, %r646;
	ld.global.u32 	%r647, [%rd5+92];
	xor.b32  	%r1035, %r1035, %r647;
	ld.global.u32 	%r648, [%rd5+96];
	xor.b32  	%r1034, %r1034, %r648;
$L__BB0_16:
	and.b32  	%r650, %r612, 32;
	setp.eq.s32 	%p11, %r650, 0;
	@%p11 bra 	$L__BB0_18;
	ld.global.u32 	%r651, [%rd5+100];
	xor.b32  	%r1038, %r1038, %r651;
	ld.global.u32 	%r652, [%rd5+104];
	xor.b32  	%r1037, %r1037, %r652;
	ld.global.u32 	%r653, [%rd5+108];
	xor.b32  	%r1036, %r1036, %r653;
	ld.global.u32 	%r654, [%rd5+112];
	xor.b32  	%r1035, %r1035, %r654;
	ld.global.u32 	%r655, [%rd5+116];
	xor.b32  	%r1034, %r1034, %r655;
$L__BB0_18:
	and.b32  	%r657, %r612, 64;
	setp.eq.s32 	%p12, %r657, 0;
	@%p12 bra 	$L__BB0_20;
	ld.global.u32 	%r658, [%rd5+120];
	xor.b32  	%r1038, %r1038, %r658;
	ld.global.u32 	%r659, [%rd5+124];
	xor.b32  	%r1037, %r1037, %r659;
	ld.global.u32 	%r660, [%rd5+128];
	xor.b32  	%r1036, %r1036, %r660;
	ld.global.u32 	%r661, [%rd5+132];
	xor.b32  	%r1035, %r1035, %r661;
	ld.global.u32 	%r662, [%rd5+136];
	xor.b32  	%r1034, %r1034, %r662;
$L__BB0_20:
	and.b32  	%r664, %r612, 128;
	setp.eq.s32 	%p13, %r664, 0;
	@%p13 bra 	$L__BB0_22;
	ld.global.u32 	%r665, [%rd5+140];
	xor.b32  	%r1038, %r1038, %r665;
	ld.global.u32 	%r666, [%rd5+144];
	xor.b32  	%r1037, %r1037, %r666;
	ld.global.u32 	%r667, [%rd5+148];
	xor.b32  	%r1036, %r1036, %r667;
	ld.global.u32 	%r668, [%rd5+152];
	xor.b32  	%r1035, %r1035, %r668;
	ld.global.u32 	%r669, [%rd5+156];
	xor.b32  	%r1034, %r1034, %r669;
$L__BB0_22:
	and.b32  	%r671, %r612, 256;
	setp.eq.s32 	%p14, %r671, 0;
	@%p14 bra 	$L__BB0_24;
	ld.global.u32 	%r672, [%rd5+160];
	xor.b32  	%r1038, %r1038, %r672;
	ld.global.u32 	%r673, [%rd5+164];
	xor.b32  	%r1037, %r1037, %r673;
	ld.global.u32 	%r674, [%rd5+168];
	xor.b32  	%r1036, %r1036, %r674;
	ld.global.u32 	%r675, [%rd5+172];
	xor.b32  	%r1035, %r1035, %r675;
	ld.global.u32 	%r676, [%rd5+176];
	xor.b32  	%r1034, %r1034, %r676;
$L__BB0_24:
	and.b32  	%r678, %r612, 512;
	setp.eq.s32 	%p15, %r678, 0;
	@%p15 bra 	$L__BB0_26;
	ld.global.u32 	%r679, [%rd5+180];
	xor.b32  	%r1038, %r1038, %r679;
	ld.global.u32 	%r680, [%rd5+184];
	xor.b32  	%r1037, %r1037, %r680;
	ld.global.u32 	%r681, [%rd5+188];
	xor.b32  	%r1036, %r1036, %r681;
	ld.global.u32 	%r682, [%rd5+192];
	xor.b32  	%r1035, %r1035, %r682;
	ld.global.u32 	%r683, [%rd5+196];
	xor.b32  	%r1034, %r1034, %r683;
$L__BB0_26:
	and.b32  	%r685, %r612, 1024;
	setp.eq.s32 	%p16, %r685, 0;
	@%p16 bra 	$L__BB0_28;
	ld.global.u32 	%r686, [%rd5+200];
	xor.b32  	%r1038, %r1038, %r686;
	ld.global.u32 	%r687, [%rd5+204];
	xor.b32  	%r1037, %r1037, %r687;
	ld.global.u32 	%r688, [%rd5+208];
	xor.b32  	%r1036, %r1036, %r688;
	ld.global.u32 	%r689, [%rd5+212];
	xor.b32  	%r1035, %r1035, %r689;
	ld.global.u32 	%r690, [%rd5+216];
	xor.b32  	%r1034, %r1034, %r690;
$L__BB0_28:
	and.b32  	%r692, %r612, 2048;
	setp.eq.s32 	%p17, %r692, 0;
	@%p17 bra 	$L__BB0_30;
	ld.global.u32 	%r693, [%rd5+220];
	xor.b32  	%r1038, %r1038, %r693;
	ld.global.u32 	%r694, [%rd5+224];
	xor.b32  	%r1037, %r1037, %r694;
	ld.global.u32 	%r695, [%rd5+228];
	xor.b32  	%r1036, %r1036, %r695;
	ld.global.u32 	%r696, [%rd5+232];
	xor.b32  	%r1035, %r1035, %r696;
	ld.global.u32 	%r697, [%rd5+236];
	xor.b32  	%r1034, %r1034, %r697;
$L__BB0_30:
	and.b32  	%r699, %r612, 4096;
	setp.eq.s32 	%p18, %r699, 0;
	@%p18 bra 	$L__BB0_32;
	ld.global.u32 	%r700, [%rd5+240];
	xor.b32  	%r1038, %r1038, %r700;
	ld.global.u32 	%r701, [%rd5+244];
	xor.b32  	%r1037, %r1037, %r701;
	ld.global.u32 	%r702, [%rd5+248];
	xor.b32  	%r1036, %r1036, %r702;
	ld.global.u32 	%r703, [%rd5+252];
	xor.b32  	%r1035, %r1035, %r703;
	ld.global.u32 	%r704, [%rd5+256];
	xor.b32  	%r1034, %r1034, %r704;
$L__BB0_32:
	and.b32  	%r706, %r612, 8192;
	setp.eq.s32 	%p19, %r706, 0;
	@%p19 bra 	$L__BB0_34;
	ld.global.u32 	%r707, [%rd5+260];
	xor.b32  	%r1038, %r1038, %r707;
	ld.global.u32 	%r708, [%rd5+264];
	xor.b32  	%r1037, %r1037, %r708;
	ld.global.u32 	%r709, [%rd5+268];
	xor.b32  	%r1036, %r1036, %r709;
	ld.global.u32 	%r710, [%rd5+272];
	xor.b32  	%r1035, %r1035, %r710;
	ld.global.u32 	%r711, [%rd5+276];
	xor.b32  	%r1034, %r1034, %r711;
$L__BB0_34:
	and.b32  	%r713, %r612, 16384;
	setp.eq.s32 	%p20, %r713, 0;
	@%p20 bra 	$L__BB0_36;
	ld.global.u32 	%r714, [%rd5+280];
	xor.b32  	%r1038, %r1038, %r714;
	ld.global.u32 	%r715, [%rd5+284];
	xor.b32  	%r1037, %r1037, %r715;
	ld.global.u32 	%r716, [%rd5+288];
	xor.b32  	%r1036, %r1036, %r716;
	ld.global.u32 	%r717, [%rd5+292];
	xor.b32  	%r1035, %r1035, %r717;
	ld.global.u32 	%r718, [%rd5+296];
	xor.b32  	%r1034, %r1034, %r718;
$L__BB0_36:
	and.b32  	%r720, %r612, 32768;
	setp.eq.s32 	%p21, %r720, 0;
	@%p21 bra 	$L__BB0_38;
	ld.global.u32 	%r721, [%rd5+300];
	xor.b32  	%r1038, %r1038, %r721;
	ld.global.u32 	%r722, [%rd5+304];
	xor.b32  	%r1037, %r1037, %r722;
	ld.global.u32 	%r723, [%rd5+308];
	xor.b32  	%r1036, %r1036, %r723;
	ld.global.u32 	%r724, [%rd5+312];
	xor.b32  	%r1035, %r1035, %r724;
	ld.global.u32 	%r725, [%rd5+316];
	xor.b32  	%r1034, %r1034, %r725;
$L__BB0_38:
	add.s32 	%r1033, %r1033, 16;
	setp.ne.s32 	%p22, %r1033, 32;
	@%p22 bra 	$L__BB0_6;
	mad.lo.s32 	%r726, %r1027, -31, %r23;
	add.s32 	%r1027, %r726, 1;
	setp.ne.s32 	%p23, %r1027, 5;
	@%p23 bra 	$L__BB0_5;
	st.local.u32 	[%rd1+4], %r1038;
	st.local.v2.u32 	[%rd1+8], {%r1037, %r1036};
	st.local.v2.u32 	[%rd1+16], {%r1035, %r1034};
	setp.eq.s64 	%p24, %rd3, 1;
	@%p24 bra 	$L__BB0_115;
	mov.b32 	%r1034, 0;
	mov.u32 	%r1035, %r1034;
	mov.u32 	%r1036, %r1034;
	mov.u32 	%r1037, %r1034;
	mov.u32 	%r1038, %r1034;
	mov.u32 	%r1119, %r1034;
$L__BB0_42:
	mul.wide.u32 	%rd17, %r1119, 4;
	add.s64 	%rd18, %rd1, %rd17;
	ld.local.u32 	%r198, [%rd18+4];
	shl.b32 	%r199, %r1119, 5;
	mov.b32 	%r1125, 0;
$L__BB0_43:
	.pragma "nounroll";
	shr.u32 	%r729, %r198, %r1125;
	and.b32  	%r730, %r729, 1;
	setp.eq.b32 	%p25, %r730, 1;
	not.pred 	%p26, %p25;
	add.s32 	%r731, %r199, %r1125;
	mul.lo.s32 	%r732, %r731, 5;
	mul.wide.u32 	%rd19, %r732, 4;
	add.s64 	%rd6, %rd4, %rd19;
	@%p26 bra 	$L__BB0_45;
	ld.global.u32 	%r733, [%rd6];
	xor.b32  	%r1038, %r1038, %r733;
	ld.global.u32 	%r734, [%rd6+4];
	xor.b32  	%r1037, %r1037, %r734;
	ld.global.u32 	%r735, [%rd6+8];
	xor.b32  	%r1036, %r1036, %r735;
	ld.global.u32 	%r736, [%rd6+12];
	xor.b32  	%r1035, %r1035, %r736;
	ld.global.u32 	%r737, [%rd6+16];
	xor.b32  	%r1034, %r1034, %r737;
$L__BB0_45:
	and.b32  	%r739, %r729, 2;
	setp.eq.s32 	%p27, %r739, 0;
	@%p27 bra 	$L__BB0_47;
	ld.global.u32 	%r740, [%rd6+20];
	xor.b32  	%r1038, %r1038, %r740;
	ld.global.u32 	%r741, [%rd6+24];
	xor.b32  	%r1037, %r1037, %r741;
	ld.global.u32 	%r742, [%rd6+28];
	xor.b32  	%r1036, %r1036, %r742;
	ld.global.u32 	%r743, [%rd6+32];
	xor.b32  	%r1035, %r1035, %r743;
	ld.global.u32 	%r744, [%rd6+36];
	xor.b32  	%r1034, %r1034, %r744;
$L__BB0_47:
	and.b32  	%r746, %r729, 4;
	setp.eq.s32 	%p28, %r746, 0;
	@%p28 bra 	$L__BB0_49;
	ld.global.u32 	%r747, [%rd6+40];
	xor.b32  	%r1038, %r1038, %r747;
	ld.global.u32 	%r748, [%rd6+44];
	xor.b32  	%r1037, %r1037, %r748;
	ld.global.u32 	%r749, [%rd6+48];
	xor.b32  	%r1036, %r1036, %r749;
	ld.global.u32 	%r750, [%rd6+52];
	xor.b32  	%r1035, %r1035, %r750;
	ld.global.u32 	%r751, [%rd6+56];
	xor.b32  	%r1034, %r1034, %r751;
$L__BB0_49:
	and.b32  	%r753, %r729, 8;
	setp.eq.s32 	%p29, %r753, 0;
	@%p29 bra 	$L__BB0_51;
	ld.global.u32 	%r754, [%rd6+60];
	xor.b32  	%r1038, %r1038, %r754;
	ld.global.u32 	%r755, [%rd6+64];
	xor.b32  	%r1037, %r1037, %r755;
	ld.global.u32 	%r756, [%rd6+68];
	xor.b32  	%r1036, %r1036, %r756;
	ld.global.u32 	%r757, [%rd6+72];
	xor.b32  	%r1035, %r1035, %r757;
	ld.global.u32 	%r758, [%rd6+76];
	xor.b32  	%r1034, %r1034, %r758;
$L__BB0_51:
	and.b32  	%r760, %r729, 16;
	setp.eq.s32 	%p30, %r760, 0;
	@%p30 bra 	$L__BB0_53;
	ld.global.u32 	%r761, [%rd6+80];
	xor.b32  	%r1038, %r1038, %r761;
	ld.global.u32 	%r762, [%rd6+84];
	xor.b32  	%r1037, %r1037, %r762;
	ld.global.u32 	%r763, [%rd6+88];
	xor.b32  	%r1036, %r1036, %r763;
	ld.global.u32 	%r764, [%rd6+92];
	xor.b32  	%r1035, %r1035, %r764;
	ld.global.u32 	%r765, [%rd6+96];
	xor.b32  	%r1034, %r1034, %r765;
$L__BB0_53:
	and.b32  	%r767, %r729, 32;
	setp.eq.s32 	%p31, %r767, 0;
	@%p31 bra 	$L__BB0_55;
	ld.global.u32 	%r768, [%rd6+100];
	xor.b32  	%r1038, %r1038, %r768;
	ld.global.u32 	%r769, [%rd6+104];
	xor.b32  	%r1037, %r1037, %r769;
	ld.global.u32 	%r770, [%rd6+108];
	xor.b32  	%r1036, %r1036, %r770;
	ld.global.u32 	%r771, [%rd6+112];
	xor.b32  	%r1035, %r1035, %r771;
	ld.global.u32 	%r772, [%rd6+116];
	xor.b32  	%r1034, %r1034, %r772;
$L__BB0_55:
	and.b32  	%r774, %r729, 64;
	setp.eq.s32 	%p32, %r774, 0;
	@%p32 bra 	$L__BB0_57;
	ld.global.u32 	%r775, [%rd6+120];
	xor.b32  	%r1038, %r1038, %r775;
	ld.global.u32 	%r776, [%rd6+124];
	xor.b32  	%r1037, %r1037, %r776;
	ld.global.u32 	%r777, [%rd6+128];
	xor.b32  	%r1036, %r1036, %r777;
	ld.global.u32 	%r778, [%rd6+132];
	xor.b32  	%r1035, %r1035, %r778;
	ld.global.u32 	%r779, [%rd6+136];
	xor.b32  	%r1034, %r1034, %r779;
$L__BB0_57:
	and.b32  	%r781, %r729, 128;
	setp.eq.s32 	%p33, %r781, 0;
	@%p33 bra 	$L__BB0_59;
	ld.global.u32 	%r782, [%rd6+140];
	xor.b32  	%r1038, %r1038, %r782;
	ld.global.u32 	%r783, [%rd6+144];
	xor.b32  	%r1037, %r1037, %r783;
	ld.global.u32 	%r784, [%rd6+148];
	xor.b32  	%r1036, %r1036, %r784;
	ld.global.u32 	%r785, [%rd6+152];
	xor.b32  	%r1035, %r1035, %r785;
	ld.global.u32 	%r786, [%rd6+156];
	xor.b32  	%r1034, %r1034, %r786;
$L__BB0_59:
	and.b32  	%r788, %r729, 256;
	setp.eq.s32 	%p34, %r788, 0;
	@%p34 bra 	$L__BB0_61;
	ld.global.u32 	%r789, [%rd6+160];
	xor.b32  	%r1038, %r1038, %r789;
	ld.global.u32 	%r790, [%rd6+164];
	xor.b32  	%r1037, %r1037, %r790;
	ld.global.u32 	%r791, [%rd6+168];
	xor.b32  	%r1036, %r1036, %r791;
	ld.global.u32 	%r792, [%rd6+172];
	xor.b32  	%r1035, %r1035, %r792;
	ld.global.u32 	%r793, [%rd6+176];
	xor.b32  	%r1034, %r1034, %r793;
$L__BB0_61:
	and.b32  	%r795, %r729, 512;
	setp.eq.s32 	%p35, %r795, 0;
	@%p35 bra 	$L__BB0_63;
	ld.global.u32 	%r796, [%rd6+180];
	xor.b32  	%r1038, %r1038, %r796;
	ld.global.u32 	%r797, [%rd6+184];
	xor.b32  	%r1037, %r1037, %r797;
	ld.global.u32 	%r798, [%rd6+188];
	xor.b32  	%r1036, %r1036, %r798;
	ld.global.u32 	%r799, [%rd6+192];
	xor.b32  	%r1035, %r1035, %r799;
	ld.global.u32 	%r800, [%rd6+196];
	xor.b32  	%r1034, %r1034, %r800;
$L__BB0_63:
	and.b32  	%r802, %r729, 1024;
	setp.eq.s32 	%p36, %r802, 0;
	@%p36 bra 	$L__BB0_65;
	ld.global.u32 	%r803, [%rd6+200];
	xor.b32  	%r1038, %r1038, %r803;
	ld.global.u32 	%r804, [%rd6+204];
	xor.b32  	%r1037, %r1037, %r804;
	ld.global.u32 	%r805, [%rd6+208];
	xor.b32  	%r1036, %r1036, %r805;
	ld.global.u32 	%r806, [%rd6+212];
	xor.b32  	%r1035, %r1035, %r806;
	ld.global.u32 	%r807, [%rd6+216];
	xor.b32  	%r1034, %r1034, %r807;
$L__BB0_65:
	and.b32  	%r809, %r729, 2048;
	setp.eq.s32 	%p37, %r809, 0;
	@%p37 bra 	$L__BB0_67;
	ld.global.u32 	%r810, [%rd6+220];
	xor.b32  	%r1038, %r1038, %r810;
	ld.global.u32 	%r811, [%rd6+224];
	xor.b32  	%r1037, %r1037, %r811;
	ld.global.u32 	%r812, [%rd6+228];
	xor.b32  	%r1036, %r1036, %r812;
	ld.global.u32 	%r813, [%rd6+232];
	xor.b32  	%r1035, %r1035, %r813;
	ld.global.u32 	%r814, [%rd6+236];
	xor.b32  	%r1034, %r1034, %r814;
$L__BB0_67:
	and.b32  	%r816, %r729, 4096;
	setp.eq.s32 	%p38, %r816, 0;
	@%p38 bra 	$L__BB0_69;
	ld.global.u32 	%r817, [%rd6+240];
	xor.b32  	%r1038, %r1038, %r817;
	ld.global.u32 	%r818, [%rd6+244];
	xor.b32  	%r1037, %r1037, %r818;
	ld.global.u32 	%r819, [%rd6+248];
	xor.b32  	%r1036, %r1036, %r819;
	ld.global.u32 	%r820, [%rd6+252];
	xor.b32  	%r1035, %r1035, %r820;
	ld.global.u32 	%r821, [%rd6+256];
	xor.b32  	%r1034, %r1034, %r821;
$L__BB0_69:
	and.b32  	%r823, %r729, 8192;
	setp.eq.s32 	%p39, %r823, 0;
	@%p39 bra 	$L__BB0_71;
	ld.global.u32 	%r824, [%rd6+260];
	xor.b32  	%r1038, %r1038, %r824;
	ld.global.u32 	%r825, [%rd6+264];
	xor.b32  	%r1037, %r1037, %r825;
	ld.global.u32 	%r826, [%rd6+268];
	xor.b32  	%r1036, %r1036, %r826;
	ld.global.u32 	%r827, [%rd6+272];
	xor.b32  	%r1035, %r1035, %r827;
	ld.global.u32 	%r828, [%rd6+276];
	xor.b32  	%r1034, %r1034, %r828;
$L__BB0_71:
	and.b32  	%r830, %r729, 16384;
	setp.eq.s32 	%p40, %r830, 0;
	@%p40 bra 	$L__BB0_73;
	ld.global.u32 	%r831, [%rd6+280];
	xor.b32  	%r1038, %r1038, %r831;
	ld.global.u32 	%r832, [%rd6+284];
	xor.b32  	%r1037, %r1037, %r832;
	ld.global.u32 	%r833, [%rd6+288];
	xor.b32  	%r1036, %r1036, %r833;
	ld.global.u32 	%r834, [%rd6+292];
	xor.b32  	%r1035, %r1035, %r834;
	ld.global.u32 	%r835, [%rd6+296];
	xor.b32  	%r1034, %r1034, %r835;
$L__BB0_73:
	and.b32  	%r837, %r729, 32768;
	setp.eq.s32 	%p41, %r837, 0;
	@%p41 bra 	$L__BB0_75;
	ld.global.u32 	%r838, [%rd6+300];
	xor.b32  	%r1038, %r1038, %r838;
	ld.global.u32 	%r839, [%rd6+304];
	xor.b32  	%r1037, %r1037, %r839;
	ld.global.u32 	%r840, [%rd6+308];
	xor.b32  	%r1036, %r1036, %r840;
	ld.global.u32 	%r841, [%rd6+312];
	xor.b32  	%r1035, %r1035, %r841;
	ld.global.u32 	%r842, [%rd6+316];
	xor.b32  	%r1034, %r1034, %r842;
$L__BB0_75:
	add.s32 	%r1125, %r1125, 16;
	setp.ne.s32 	%p42, %r1125, 32;
	@%p42 bra 	$L__BB0_43;
	mad.lo.s32 	%r843, %r1119, -31, %r199;
	add.s32 	%r1119, %r843, 1;
	setp.ne.s32 	%p43, %r1119, 5;
	@%p43 bra 	$L__BB0_42;
	st.local.u32 	[%rd1+4], %r1038;
	st.local.v2.u32 	[%rd1+8], {%r1037, %r1036};
	st.local.v2.u32 	[%rd1+16], {%r1035, %r1034};
	setp.ne.s64 	%p44, %rd3, 3;
	@%p44 bra 	$L__BB0_115;
	mov.b32 	%r1034, 0;
	mov.u32 	%r1035, %r1034;
	mov.u32 	%r1036, %r1034;
	mov.u32 	%r1037, %r1034;
	mov.u32 	%r1038, %r1034;
	mov.u32 	%r1211, %r1034;
$L__BB0_79:
	mul.wide.u32 	%rd20, %r1211, 4;
	add.s64 	%rd21, %rd1, %rd20;
	ld.local.u32 	%r374, [%rd21+4];
	shl.b32 	%r375, %r1211, 5;
	mov.b32 	%r1217, 0;
$L__BB0_80:
	.pragma "nounroll";
	shr.u32 	%r846, %r374, %r1217;
	and.b32  	%r847, %r846, 1;
	setp.eq.b32 	%p45, %r847, 1;
	not.pred 	%p46, %p45;
	add.s32 	%r848, %r375, %r1217;
	mul.lo.s32 	%r849, %r848, 5;
	mul.wide.u32 	%rd22, %r849, 4;
	add.s64 	%rd7, %rd4, %rd22;
	@%p46 bra 	$L__BB0_82;
	ld.global.u32 	%r850, [%rd7];
	xor.b32  	%r1038, %r1038, %r850;
	ld.global.u32 	%r851, [%rd7+4];
	xor.b32  	%r1037, %r1037, %r851;
	ld.global.u32 	%r852, [%rd7+8];
	xor.b32  	%r1036, %r1036, %r852;
	ld.global.u32 	%r853, [%rd7+12];
	xor.b32  	%r1035, %r1035, %r853;
	ld.global.u32 	%r854, [%rd7+16];
	xor.b32  	%r1034, %r1034, %r854;
$L__BB0_82:
	and.b32  	%r856, %r846, 2;
	setp.eq.s32 	%p47, %r856, 0;
	@%p47 bra 	$L__BB0_84;
	ld.global.u32 	%r857, [%rd7+20];
	xor.b32  	%r1038, %r1038, %r857;
	ld.global.u32 	%r858, [%rd7+24];
	xor.b32  	%r1037, %r1037, %r858;
	ld.global.u32 	%r859, [%rd7+28];
	xor.b32  	%r1036, %r1036, %r859;
	ld.global.u32 	%r860, [%rd7+32];
	xor.b32  	%r1035, %r1035, %r860;
	ld.global.u32 	%r861, [%rd7+36];
	xor.b32  	%r1034, %r1034, %r861;
$L__BB0_84:
	and.b32  	%r863, %r846, 4;
	setp.eq.s32 	%p48, %r863, 0;
	@%p48 bra 	$L__BB0_86;
	ld.global.u32 	%r864, [%rd7+40];
	xor.b32  	%r1038, %r1038, %r864;
	ld.global.u32 	%r865, [%rd7+44];
	xor.b32  	%r1037, %r1037, %r865;
	ld.global.u32 	%r866, [%rd7+48];
	xor.b32  	%r1036, %r1036, %r866;
	ld.global.u32 	%r867, [%rd7+52];
	xor.b32  	%r1035, %r1035, %r867;
	ld.global.u32 	%r868, [%rd7+56];
	xor.b32  	%r1034, %r1034, %r868;
$L__BB0_86:
	and.b32  	%r870, %r846, 8;
	setp.eq.s32 	%p49, %r870, 0;
	@%p49 bra 	$L__BB0_88;
	ld.global.u32 	%r871, [%rd7+60];
	xor.b32  	%r1038, %r1038, %r871;
	ld.global.u32 	%r872, [%rd7+64];
	xor.b32  	%r1037, %r1037, %r872;
	ld.global.u32 	%r873, [%rd7+68];
	xor.b32  	%r1036, %r1036, %r873;
	ld.global.u32 	%r874, [%rd7+72];
	xor.b32  	%r1035, %r1035, %r874;
	ld.global.u32 	%r875, [%rd7+76];
	xor.b32  	%r1034, %r1034, %r875;
$L__BB0_88:
	and.b32  	%r877, %r846, 16;
	setp.eq.s32 	%p50, %r877, 0;
	@%p50 bra 	$L__BB0_90;
	ld.global.u32 	%r878, [%rd7+80];
	xor.b32  	%r1038, %r1038, %r878;
	ld.global.u32 	%r879, [%rd7+84];
	xor.b32  	%r1037, %r1037, %r879;
	ld.global.u32 	%r880, [%rd7+88];
	xor.b32  	%r1036, %r1036, %r880;
	ld.global.u32 	%r881, [%rd7+92];
	xor.b32  	%r1035, %r1035, %r881;
	ld.global.u32 	%r882, [%rd7+96];
	xor.b32  	%r1034, %r1034, %r882;
$L__BB0_90:
	and.b32  	%r884, %r846, 32;
	setp.eq.s32 	%p51, %r884, 0;
	@%p51 bra 	$L__BB0_92;
	ld.global.u32 	%r885, [%rd7+100];
	xor.b32  	%r1038, %r1038, %r885;
	ld.global.u32 	%r886, [%rd7+104];
	xor.b32  	%r1037, %r1037, %r886;
	ld.global.u32 	%r887, [%rd7+108];
	xor.b32  	%r1036, %r1036, %r887;
	ld.global.u32 	%r888, [%rd7+112];
	xor.b32  	%r1035, %r1035, %r888;
	ld.global.u32 	%r889, [%rd7+116];
	xor.b32  	%r1034, %r1034, %r889;
$L__BB0_92:
	and.b32  	%r891, %r846, 64;
	setp.eq.s32 	%p52, %r891, 0;
	@%p52 bra 	$L__BB0_94;
	ld.global.u32 	%r892, [%rd7+120];
	xor.b32  	%r1038, %r1038, %r892;
	ld.global.u32 	%r893, [%rd7+124];
	xor.b32  	%r1037, %r1037, %r893;
	ld.global.u32 	%r894, [%rd7+128];
	xor.b32  	%r1036, %r1036, %r894;
	ld.global.u32 	%r895, [%rd7+132];
	xor.b32  	%r1035, %r1035, %r895;
	ld.global.u32 	%r896, [%rd7+136];
	xor.b32  	%r1034, %r1034, %r896;
$L__BB0_94:
	and.b32  	%r898, %r846, 128;
	setp.eq.s32 	%p53, %r898, 0;
	@%p53 bra 	$L__BB0_96;
	ld.global.u32 	%r899, [%rd7+140];
	xor.b32  	%r1038, %r1038, %r899;
	ld.global.u32 	%r900, [%rd7+144];
	xor.b32  	%r1037, %r1037, %r900;
	ld.global.u32 	%r901, [%rd7+148];
	xor.b32  	%r1036, %r1036, %r901;
	ld.global.u32 	%r902, [%rd7+152];
	xor.b32  	%r1035, %r1035, %r902;
	ld.global.u32 	%r903, [%rd7+156];
	xor.b32  	%r1034, %r1034, %r903;
$L__BB0_96:
	and.b32  	%r905, %r846, 256;
	setp.eq.s32 	%p54, %r905, 0;
	@%p54 bra 	$L__BB0_98;
	ld.global.u32 	%r906, [%rd7+160];
	xor.b32  	%r1038, %r1038, %r906;
	ld.global.u32 	%r907, [%rd7+164];
	xor.b32  	%r1037, %r1037, %r907;
	ld.global.u32 	%r908, [%rd7+168];
	xor.b32  	%r1036, %r1036, %r908;
	ld.global.u32 	%r909, [%rd7+172];
	xor.b32  	%r1035, %r1035, %r909;
	ld.global.u32 	%r910, [%rd7+176];
	xor.b32  	%r1034, %r1034, %r910;
$L__BB0_98:
	and.b32  	%r912, %r846, 512;
	setp.eq.s32 	%p55, %r912, 0;
	@%p55 bra 	$L__BB0_100;
	ld.global.u32 	%r913, [%rd7+180];
	xor.b32  	%r1038, %r1038, %r913;
	ld.global.u32 	%r914, [%rd7+184];
	xor.b32  	%r1037, %r1037, %r914;
	ld.global.u32 	%r915, [%rd7+188];
	xor.b32  	%r1036, %r1036, %r915;
	ld.global.u32 	%r916, [%rd7+192];
	xor.b32  	%r1035, %r1035, %r916;
	ld.global.u32 	%r917, [%rd7+196];
	xor.b32  	%r1034, %r1034, %r917;
$L__BB0_100:
	and.b32  	%r919, %r846, 1024;
	setp.eq.s32 	%p56, %r919, 0;
	@%p56 bra 	$L__BB0_102;
	ld.global.u32 	%r920, [%rd7+200];
	xor.b32  	%r1038, %r1038, %r920;
	ld.global.u32 	%r921, [%rd7+204];
	xor.b32  	%r1037, %r1037, %r921;
	ld.global.u32 	%r922, [%rd7+208];
	xor.b32  	%r1036, %r1036, %r922;
	ld.global.u32 	%r923, [%rd7+212];
	xor.b32  	%r1035, %r1035, %r923;
	ld.global.u32 	%r924, [%rd7+216];
	xor.b32  	%r1034, %r1034, %r924;
$L__BB0_102:
	and.b32  	%r926, %r846, 2048;
	setp.eq.s32 	%p57, %r926, 0;
	@%p57 bra 	$L__BB0_104;
	ld.global.u32 	%r927, [%rd7+220];
	xor.b32  	%r1038, %r1038, %r927;
	ld.global.u32 	%r928, [%rd7+224];
	xor.b32  	%r1037, %r1037, %r928;
	ld.global.u32 	%r929, [%rd7+228];
	xor.b32  	%r1036, %r1036, %r929;
	ld.global.u32 	%r930, [%rd7+232];
	xor.b32  	%r1035, %r1035, %r930;
	ld.global.u32 	%r931, [%rd7+236];
	xor.b32  	%r1034, %r1034, %r931;
$L__BB0_104:
	and.b32  	%r933, %r846, 4096;
	setp.eq.s32 	%p58, %r933, 0;
	@%p58 bra 	$L__BB0_106;
	ld.global.u32 	%r934, [%rd7+240];
	xor.b32  	%r1038, %r1038, %r934;
	ld.global.u32 	%r935, [%rd7+244];
	xor.b32  	%r1037, %r1037, %r935;
	ld.global.u32 	%r936, [%rd7+248];
	xor.b32  	%r1036, %r1036, %r936;
	ld.global.u32 	%r937, [%rd7+252];
	xor.b32  	%r1035, %r1035, %r937;
	ld.global.u32 	%r938, [%rd7+256];
	xor.b32  	%r1034, %r1034, %r938;
$L__BB0_106:
	and.b32  	%r940, %r846, 8192;
	setp.eq.s32 	%p59, %r940, 0;
	@%p59 bra 	$L__BB0_108;
	ld.global.u32 	%r941, [%rd7+260];
	xor.b32  	%r1038, %r1038, %r941;
	ld.global.u32 	%r942, [%rd7+264];
	xor.b32  	%r1037, %r1037, %r942;
	ld.global.u32 	%r943, [%rd7+268];
	xor.b32  	%r1036, %r1036, %r943;
	ld.global.u32 	%r944, [%rd7+272];
	xor.b32  	%r1035, %r1035, %r944;
	ld.global.u32 	%r945, [%rd7+276];
	xor.b32  	%r1034, %r1034, %r945;
$L__BB0_108:
	and.b32  	%r947, %r846, 16384;
	setp.eq.s32 	%p60, %r947, 0;
	@%p60 bra 	$L__BB0_110;
	ld.global.u32 	%r948, [%rd7+280];
	xor.b32  	%r1038, %r1038, %r948;
	ld.global.u32 	%r949, [%rd7+284];
	xor.b32  	%r1037, %r1037, %r949;
	ld.global.u32 	%r950, [%rd7+288];
	xor.b32  	%r1036, %r1036, %r950;
	ld.global.u32 	%r951, [%rd7+292];
	xor.b32  	%r1035, %r1035, %r951;
	ld.global.u32 	%r952, [%rd7+296];
	xor.b32  	%r1034, %r1034, %r952;
$L__BB0_110:
	and.b32  	%r954, %r846, 32768;
	setp.eq.s32 	%p61, %r954, 0;
	@%p61 bra 	$L__BB0_112;
	ld.global.u32 	%r955, [%rd7+300];
	xor.b32  	%r1038, %r1038, %r955;
	ld.global.u32 	%r956, [%rd7+304];
	xor.b32  	%r1037, %r1037, %r956;
	ld.global.u32 	%r957, [%rd7+308];
	xor.b32  	%r1036, %r1036, %r957;
	ld.global.u32 	%r958, [%rd7+312];
	xor.b32  	%r1035, %r1035, %r958;
	ld.global.u32 	%r959, [%rd7+316];
	xor.b32  	%r1034, %r1034, %r959;
$L__BB0_112:
	add.s32 	%r1217, %r1217, 16;
	setp.ne.s32 	%p62, %r1217, 32;
	@%p62 bra 	$L__BB0_80;
	mad.lo.s32 	%r960, %r1211, -31, %r375;
	add.s32 	%r1211, %r960, 1;
	setp.ne.s32 	%p63, %r1211, 5;
	@%p63 bra 	$L__BB0_79;
	st.local.u32 	[%rd1+4], %r1038;
	st.local.v2.u32 	[%rd1+8], {%r1037, %r1036};
	st.local.v2.u32 	[%rd1+16], {%r1035, %r1034};
$L__BB0_115:
	shr.u64 	%rd26, %rd2, 2;
	add.s32 	%r1021, %r1021, 1;
	setp.gt.u64 	%p64, %rd2, 3;
	@%p64 bra 	$L__BB0_3;
$L__BB0_116:
	setp.lt.s32 	%p65, %r602, 1;
	mov.b32 	%r1334, 0;
	@%p65 bra 	$L__BB0_124;
	and.b32  	%r555, %r602, 3;
	setp.lt.u32 	%p66, %r602, 4;
	mov.b32 	%r1334, 0;
	@%p66 bra 	$L__BB0_121;
	add.s32 	%r1309, %r3, %r2;
	sub.s32 	%r1310, -6615242, %r1309;
	and.b32  	%r965, %r602, 2147483644;
	neg.s32 	%r1308, %r965;
	mov.b32 	%r1334, 0;
$L__BB0_119:
	mov.u32 	%r563, %r1034;
	shr.u32 	%r966, %r1038, 2;
	xor.b32  	%r967, %r966, %r1038;
	shl.b32 	%r968, %r563, 4;
	shl.b32 	%r969, %r967, 1;
	xor.b32  	%r970, %r969, %r968;
	xor.b32  	%r971, %r970, %r967;
	xor.b32  	%r569, %r971, %r563;
	add.s32 	%r972, %r569, %r1310;
	shl.b32 	%r973, %r972, 1;
	and.b32  	%r974, %r973, 2;
	add.s32 	%r975, %r1334, %r974;
	shr.u32 	%r976, %r1037, 2;
	xor.b32  	%r977, %r976, %r1037;
	shl.b32 	%r978, %r569, 4;
	shl.b32 	%r979, %r977, 1;
	xor.b32  	%r980, %r979, %r978;
	xor.b32  	%r981, %r980, %r977;
	xor.b32  	%r570, %r981, %r569;
	add.s32 	%r982, %r570, %r1311;
	shl.b32 	%r983, %r982, 1;
	and.b32  	%r984, %r983, 2;
	add.s32 	%r985, %r975, %r984;
	shr.u32 	%r986, %r1036, 2;
	xor.b32  	%r987, %r986, %r1036;
	shl.b32 	%r988, %r570, 4;
	shl.b32 	%r989, %r987, 1;
	xor.b32  	%r990, %r989, %r988;
	xor.b32  	%r991, %r990, %r987;
	xor.b32  	%r571, %r991, %r570;
	add.s32 	%r992, %r571, %r1310;
	shl.b32 	%r993, %r992, 1;
	and.b32  	%r994, %r993, 2;
	add.s32 	%r995, %r985, %r994;
	shr.u32 	%r996, %r1035, 2;
	xor.b32  	%r997, %r996, %r1035;
	shl.b32 	%r998, %r571, 4;
	shl.b32 	%r999, %r997, 1;
	xor.b32  	%r1000, %r999, %r998;
	xor.b32  	%r1001, %r1000, %r997;
	xor.b32  	%r1034, %r1001, %r571;
	add.s32 	%r1002, %r1034, %r1311;
	shl.b32 	%r1003, %r1002, 1;
	and.b32  	%r1004, %r1003, 2;
	add.s32 	%r1005, %r995, %r1004;
	add.s32 	%r1311, %r1311, 1449748;
	add.s32 	%r1334, %r1005, -4;
	add.s32 	%r1310, %r1310, -1449748;
	add.s32 	%r1309, %r1309, 1449748;
	add.s32 	%r1308, %r1308, 4;
	setp.ne.s32 	%p67, %r1308, 0;
	mov.u32 	%r1035, %r571;
	mov.u32 	%r1036, %r570;
	mov.u32 	%r1037, %r569;
	mov.u32 	%r1038, %r563;
	@%p67 bra 	$L__BB0_119;
	add.s32 	%r1311, %r1309, 6615241;
	mov.u32 	%r1035, %r571;
	mov.u32 	%r1036, %r570;
	mov.u32 	%r1037, %r569;
	mov.u32 	%r1038, %r563;
$L__BB0_121:
	setp.eq.s32 	%p68, %r555, 0;
	@%p68 bra 	$L__BB0_124;
	add.s32 	%r1327, %r1311, 362437;
	neg.s32 	%r1326, %r555;
$L__BB0_123:
	.pragma "nounroll";
	mov.u32 	%r594, %r1037;
	mov.u32 	%r1037, %r1036;
	mov.u32 	%r1036, %r1035;
	mov.u32 	%r1035, %r1034;
	shr.u32 	%r1006, %r1038, 2;
	xor.b32  	%r1007, %r1006, %r1038;
	shl.b32 	%r1008, %r1035, 4;
	shl.b32 	%r1009, %r1007, 1;
	xor.b32  	%r1010, %r1009, %r1008;
	xor.b32  	%r1011, %r1010, %r1007;
	xor.b32  	%r1034, %r1011, %r1035;
	add.s32 	%r1012, %r1034, %r1327;
	shl.b32 	%r1013, %r1012, 1;
	and.b32  	%r1014, %r1013, 2;
	add.s32 	%r1015, %r1334, %r1014;
	add.s32 	%r1334, %r1015, -1;
	add.s32 	%r1327, %r1327, 362437;
	add.s32 	%r1326, %r1326, 1;
	setp.ne.s32 	%p69, %r1326, 0;
	mov.u32 	%r1038, %r594;
	@%p69 bra 	$L__BB0_123;
$L__BB0_124:
	cvta.to.global.u64 	%rd23, %rd9;
	mul.wide.s32 	%rd24, %r1, 4;
	add.s64 	%rd25, %rd23, %rd24;
	st.global.u32 	[%rd25], %r1334;
$L__BB0_125:
	ret;

}


// ===== COMPILED SASS (sm_100) =====

	.target	sm_100

	.elftype	@"ET_EXEC"


//--------------------- .note.nv.tkinfo           --------------------------
	.section	.note.nv.tkinfo,"",@"SHT_NOTE"
	.sectionflags	@"SHF_NOTE_NV_TKINFO"
	.tkinfo
        /*0018*/ 	.word	0x00000002
        /*0030*/ 	.string	""
        /*0030*/ 	.string	"ptxas"
        /*0030*/ 	.string	"Cuda compilation tools, release 13.0, V13.0.88"
        /*0030*/ 	.string	"Build cuda_13.0.r13.0/compiler.36424714_0"
        /*0030*/ 	.string	"-arch sm_100 -m 64 "



//--------------------- .note.nv.cuinfo           --------------------------
	.section	.note.nv.cuinfo,"",@"SHT_NOTE"
	.sectionflags	@"SHF_NOTE_NV_CUINFO"
        /*0018*/ 	.short	0x0002
        /*001a*/ 	.short	0x0064
        /*001c*/ 	.short	0x0082
	.zero		2


//--------------------- .nv.info                  --------------------------
	.section	.nv.info,"",@"SHT_CUDA_INFO"
	.align	4


	//----- nvinfo : EIATTR_REGCOUNT
	.align		4
        /*0000*/ 	.byte	0x04, 0x2f
        /*0002*/ 	.short	(.L_10 - .L_9)
	.align		4
.L_9:
        /*0004*/ 	.word	index@(_Z10randomWalkPiiiy)
        /*0008*/ 	.word	0x0000001f


	//----- nvinfo : EIATTR_FRAME_SIZE
	.align		4
.L_10:
        /*000c*/ 	.byte	0x04, 0x11
        /*000e*/ 	.short	(.L_12 - .L_11)
	.align		4
.L_11:
        /*0010*/ 	.word	index@(_Z10randomWalkPiiiy)
        /*0014*/ 	.word	0x00000030


	//----- nvinfo : EIATTR_MIN_STACK_SIZE
	.align		4
.L_12:
        /*0018*/ 	.byte	0x04, 0x12
        /*001a*/ 	.short	(.L_14 - .L_13)
	.align		4
.L_13:
        /*001c*/ 	.word	index@(_Z10randomWalkPiiiy)
        /*0020*/ 	.word	0x00000030
.L_14:


//--------------------- .nv.compat                --------------------------
	.section	.nv.compat,"",@"SHT_CUDA_COMPAT_INFO"
	.align	4
        /*0000*/ 	.byte	0x02, 0x09, 0x00, 0x00, 0x02, 0x02, 0x01, 0x00, 0x02, 0x05, 0x05, 0x00, 0x03, 0x07, 0x01, 0x01
        /*0010*/ 	.byte	0x02, 0x03, 0x00, 0x00, 0x02, 0x06, 0x01, 0x00, 0x04, 0x0b, 0x08, 0x00, 0x09, 0x00, 0x00, 0x00
        /*0020*/ 	.byte	0x00, 0x00, 0x00, 0x00


//--------------------- .nv.info._Z10randomWalkPiiiy --------------------------
	.section	.nv.info._Z10randomWalkPiiiy,"",@"SHT_CUDA_INFO"
	.sectionflags	@""
	.align	4


	//----- nvinfo : EIATTR_CUDA_API_VERSION
	.align		4
        /*0000*/ 	.byte	0x04, 0x37
        /*0002*/ 	.short	(.L_16 - .L_15)
.L_15:
        /*0004*/ 	.word	0x00000082


	//----- nvinfo : EIATTR_KPARAM_INFO
	.align		4
.L_16:
        /*0008*/ 	.byte	0x04, 0x17
        /*000a*/ 	.short	(.L_18 - .L_17)
.L_17:
        /*000c*/ 	.word	0x00000000
        /*0010*/ 	.short	0x0003
        /*0012*/ 	.short	0x0010
        /*0014*/ 	.byte	0x00, 0xf0, 0x21, 0x00


	//----- nvinfo : EIATTR_KPARAM_INFO
	.align		4
.L_18:
        /*0018*/ 	.byte	0x04, 0x17
        /*001a*/ 	.short	(.L_20 - .L_19)
.L_19:
        /*001c*/ 	.word	0x00000000
        /*0020*/ 	.short	0x0002
        /*0022*/ 	.short	0x000c
        /*0024*/ 	.byte	0x00, 0xf0, 0x11, 0x00


	//----- nvinfo : EIATTR_KPARAM_INFO
	.align		4
.L_20:
        /*0028*/ 	.byte	0x04, 0x17
        /*002a*/ 	.short	(.L_22 - .L_21)
.L_21:
        /*002c*/ 	.word	0x00000000
        /*0030*/ 	.short	0x0001
        /*0032*/ 	.short	0x0008
        /*0034*/ 	.byte	0x00, 0xf0, 0x11, 0x00


	//----- nvinfo : EIATTR_KPARAM_INFO
	.align		4
.L_22:
        /*0038*/ 	.byte	0x04, 0x17
        /*003a*/ 	.short	(.L_24 - .L_23)
.L_23:
        /*003c*/ 	.word	0x00000000
        /*0040*/ 	.short	0x0000
        /*0042*/ 	.short	0x0000
        /*0044*/ 	.byte	0x00, 0xf5, 0x21, 0x00


	//----- nvinfo : EIATTR_SPARSE_MMA_MASK
	.align		4
.L_24:
        /*0048*/ 	.byte	0x03, 0x50
        /*004a*/ 	.short	0x0000


	//----- nvinfo : EIATTR_MAXREG_COUNT
	.align		4
        /*004c*/ 	.byte	0x03, 0x1b
        /*004e*/ 	.short	0x00ff


	//----- nvinfo : EIATTR_MERCURY_ISA_VERSION
	.align		4
        /*0050*/ 	.byte	0x03, 0x5f
        /*0052*/ 	.short	0x0101


	//----- nvinfo : EIATTR_VRC_CTA_INIT_COUNT
	.align		4
        /*0054*/ 	.byte	0x02, 0x4a
	.zero		1
	.zero		1


	//----- nvinfo : EIATTR_EXIT_INSTR_OFFSETS
	.align		4
        /*0058*/ 	.byte	0x04, 0x1c
        /*005a*/ 	.short	(.L_26 - .L_25)


	//   ....[0]....
.L_25:
        /*005c*/ 	.word	0x00000090


	//   ....[1]....
        /*0060*/ 	.word	0x00002cb0


	//----- nvinfo : EIATTR_CBANK_PARAM_SIZE
	.align		4
.L_26:
        /*0064*/ 	.byte	0x03, 0x19
        /*0066*/ 	.short	0x0018


	//----- nvinfo : EIATTR_PARAM_CBANK
	.align		4
        /*0068*/ 	.byte	0x04, 0x0a
        /*006a*/ 	.short	(.L_28 - .L_27)
	.align		4
.L_27:
        /*006c*/ 	.word	index@(.nv.constant0._Z10randomWalkPiiiy)
        /*0070*/ 	.short	0x0380
        /*0072*/ 	.short	0x0018


	//----- nvinfo : EIATTR_SW_WAR
	.align		4
.L_28:
        /*0074*/ 	.byte	0x04, 0x36
        /*0076*/ 	.short	(.L_30 - .L_29)
.L_29:
        /*0078*/ 	.word	0x00000008
.L_30:


//--------------------- .nv.callgraph             --------------------------
	.section	.nv.callgraph,"",@"SHT_CUDA_CALLGRAPH"
	.align	4
	.sectionentsize	8
	.align		4
        /*0000*/ 	.word	0x00000000
	.align		4
        /*0004*/ 	.word	0xffffffff
	.align		4
        /*0008*/ 	.word	0x00000000
	.align		4
        /*000c*/ 	.word	0xfffffffe
	.align		4
        /*0010*/ 	.word	0x00000000
	.align		4
        /*0014*/ 	.word	0xfffffffd
	.align		4
        /*0018*/ 	.word	0x00000000
	.align		4
        /*001c*/ 	.word	0xfffffffc


//--------------------- .nv.constant4             --------------------------
	.section	.nv.constant4,"a",@progbits
	.align	8
	.align		8
.nv.constant4:
        /*0000*/ 	.dword	precalc_xorwow_matrix
	.align		8
        /*0008*/ 	.dword	precalc_xorwow_offset_matrix
	.align		8
        /*0010*/ 	.dword	mrg32k3aM1
	.align		8
        /*0018*/ 	.dword	mrg32k3aM2
	.align		8
        /*0020*/ 	.dword	mrg32k3aM1SubSeq
	.align		8
        /*0028*/ 	.dword	mrg32k3aM2SubSeq
	.align		8
        /*0030*/ 	.dword	mrg32k3aM1Seq
	.align		8
        /*0038*/ 	.dword	mrg32k3aM2Seq


//--------------------- .nv.constant3             --------------------------
	.section	.nv.constant3,"a",@progbits
	.align	8
.nv.constant3:
	.type		__cr_lgamma_table,@object
	.size		__cr_lgamma_table,(.L_8 - __cr_lgamma_table)
__cr_lgamma_table:
        /*0000*/ 	.byte	0x00, 0x00, 0x00, 0x00, 0x00, 0x00, 0x00, 0x00, 0x00, 0x00, 0x00, 0x00, 0x00, 0x00, 0x00, 0x00
        /*0010*/ 	.byte	0xef, 0x39, 0xfa, 0xfe, 0x42, 0x2e, 0xe6, 0x3f, 0x02, 0x20, 0x2a, 0xfa, 0x0b, 0xab, 0xfc, 0x3f
        /*0020*/ 	.byte	0xf9, 0x2c, 0x92, 0x7c, 0xa7, 0x6c, 0x09, 0x40, 0xc9, 0x79, 0x44, 0x3c, 0x64, 0x26, 0x13, 0x40
        /*0030*/ 	.byte	0xca, 0x01, 0xcf, 0x3a, 0x27, 0x51, 0x1a, 0x40, 0x30, 0xcc, 0x2d, 0xf3, 0xe1, 0x0c, 0x21, 0x40
        /*0040*/ 	.byte	0x0d, 0xb7, 0xfc, 0x82, 0x8e, 0x35, 0x25, 0x40
.L_8:


//--------------------- .text._Z10randomWalkPiiiy --------------------------
	.section	.text._Z10randomWalkPiiiy,"ax",@progbits
	.align	128
        .global         _Z10randomWalkPiiiy
        .type           _Z10randomWalkPiiiy,@function
        .size           _Z10randomWalkPiiiy,(.L_x_14 - _Z10randomWalkPiiiy)
        .other          _Z10randomWalkPiiiy,@"STO_CUDA_ENTRY STV_DEFAULT"
_Z10randomWalkPiiiy:
.text._Z10randomWalkPiiiy:
[----:B------:R-:W0:Y:S01]  /*0000*/  LDC R1, c[0x0][0x37c] ;  /* 0x0000df00ff017b82 */ /* 0x000e220000000800 */
[----:B------:R-:W1:Y:S07]  /*0010*/  S2R R3, SR_TID.X ;  /* 0x0000000000037919 */ /* 0x000e6e0000002100 */
[----:B------:R-:W1:Y:S01]  /*0020*/  S2UR UR4, SR_CTAID.X ;  /* 0x00000000000479c3 */ /* 0x000e620000002500 */
[----:B------:R-:W2:Y:S01]  /*0030*/  LDCU UR5, c[0x0][0x38c] ;  /* 0x00007180ff0577ac */ /* 0x000ea20008000800 */
[----:B0-----:R-:W-:Y:S01]  /*0040*/  VIADD R1, R1, 0xffffffd0 ;  /* 0xffffffd001017836 */ /* 0x001fe20000000000 */
[----:B------:R-:W0:Y:S05]  /*0050*/  LDCU.64 UR6, c[0x0][0x390] ;  /* 0x00007200ff0677ac */ /* 0x000e2a0008000a00 */
[----:B------:R-:W1:Y:S02]  /*0060*/  LDC R10, c[0x0][0x360] ;  /* 0x0000d800ff0a7b82 */ /* 0x000e640000000800 */
[----:B-1----:R-:W-:-:S05]  /*0070*/  IMAD R10, R10, UR4, R3 ;  /* 0x000000040a0a7c24 */ /* 0x002fca000f8e0203 */
[----:B--2---:R-:W-:-:S13]  /*0080*/  ISETP.GE.AND P0, PT, R10, UR5, PT ;  /* 0x000000050a007c0c */ /* 0x004fda000bf06270 */
[----:B0-----:R-:W-:Y:S05]  /*0090*/  @P0 EXIT ;  /* 0x000000000000094d */ /* 0x001fea0003800000 */
[C---:B------:R-:W-:Y:S01]  /*00a0*/  LOP3.LUT R0, R10.reuse, 0xaad26b49, RZ, 0x3c, !PT ;  /* 0xaad26b490a007812 */ /* 0x040fe200078e3cff */
[----:B------:R-:W-:Y:S01]  /*00b0*/  IMAD.MOV.U32 R5, RZ, RZ, -0x266e14b1 ;  /* 0xd991eb4fff057424 */ /* 0x000fe200078e00ff */
[----:B------:R-:W-:Y:S01]  /*00c0*/  ISETP.GT.AND P0, PT, R10, -0x1, PT ;  /* 0xffffffff0a00780c */ /* 0x000fe20003f04270 */
[----:B------:R-:W0:Y:S02]  /*00d0*/  LDCU.64 UR4, c[0x0][0x390] ;  /* 0x00007200ff0477ac */ /* 0x000e240008000a00 */
[----:B------:R-:W-:Y:S01]  /*00e0*/  IMAD R0, R0, 0x4182bed5, RZ ;  /* 0x4182bed500007824 */ /* 0x000fe200078e02ff */
[----:B------:R-:W-:Y:S01]  /*00f0*/  SEL R5, R5, 0x8bf16996, P0 ;  /* 0x8bf1699605057807 */ /* 0x000fe20000000000 */
[----:B------:R-:W1:Y:S02]  /*0100*/  LDCU.64 UR8, c[0x0][0x358] ;  /* 0x00006b00ff0877ac */ /* 0x000e640008000a00 */
[C---:B------:R-:W-:Y:S01]  /*0110*/  VIADD R7, R0.reuse, 0x75bcd15 ;  /* 0x075bcd1500077836 */ /* 0x040fe20000000000 */
[C---:B------:R-:W-:Y:S01]  /*0120*/  IADD3 R6, PT, PT, R5.reuse, 0x64f0c9, R0 ;  /* 0x0064f0c905067810 */ /* 0x040fe20007ffe000 */
[C---:B------:R-:W-:Y:S01]  /*0130*/  VIADD R3, R5.reuse, 0x1f123bb5 ;  /* 0x1f123bb505037836 */ /* 0x040fe20000000000 */
[----:B------:R-:W-:Y:S01]  /*0140*/  LOP3.LUT R4, R5, 0x5491333, RZ, 0x3c, !PT ;  /* 0x0549133305047812 */ /* 0x000fe200078e3cff */
[C---:B------:R-:W-:Y:S01]  /*0150*/  VIADD R5, R0.reuse, 0x583f19 ;  /* 0x00583f1900057836 */ /* 0x040fe20000000000 */
[----:B------:R-:W-:Y:S01]  /*0160*/  LOP3.LUT R2, R0, 0x159a55e5, RZ, 0x3c, !PT ;  /* 0x159a55e500027812 */ /* 0x000fe200078e3cff */
[----:B------:R2:W-:Y:S04]  /*0170*/  STL.64 [R1], R6 ;  /* 0x0000000601007387 */ /* 0x0005e80000100a00 */
[----:B------:R2:W-:Y:S01]  /*0180*/  STL.64 [R1+0x8], R2 ;  /* 0x0000080201007387 */ /* 0x0005e20000100a00 */
[----:B0-----:R-:W-:-:S03]  /*0190*/  UISETP.NE.U32.AND UP0, UPT, UR4, URZ, UPT ;  /* 0x000000ff0400728c */ /* 0x001fc6000bf05070 */
[----:B------:R2:W-:Y:S01]  /*01a0*/  STL.64 [R1+0x10], R4 ;  /* 0x0000100401007387 */ /* 0x0005e20000100a00 */
[----:B------:R-:W-:-:S09]  /*01b0*/  UISETP.NE.AND.EX UP0, UPT, UR5, URZ, UPT, UP0 ;  /* 0x000000ff0500728c */ /* 0x000fd2000bf05300 */
[----:B-1----:R-:W-:Y:S05]  /*01c0*/  BRA.U !UP0, `(.L_x_0) ;  /* 0x0000002508407547 */ /* 0x002fea000b800000 */
[----:B------:R-:W-:-:S07]  /*01d0*/  IMAD.MOV.U32 R0, RZ, RZ, RZ ;  /* 0x000000ffff007224 */ /* 0x000fce00078e00ff */
.L_x_8:
[----:B------:R-:W-:-:S04]  /*01e0*/  ULOP3.LUT UR4, UR6, 0x3, URZ, 0xc0, !UPT ;  /* 0x0000000306047892 */ /* 0x000fc8000f8ec0ff */
[----:B------:R-:W-:-:S04]  /*01f0*/  UISETP.NE.U32.AND UP0, UPT, UR4, URZ, UPT ;  /* 0x000000ff0400728c */ /* 0x000fc8000bf05070 */
[----:B------:R-:W-:-:S09]  /*0200*/  UISETP.NE.AND.EX UP0, UPT, URZ, URZ, UPT, UP0 ;  /* 0x000000ffff00728c */ /* 0x000fd2000bf05300 */
[----:B01-3--:R-:W-:Y:S05]  /*0210*/  BRA.U !UP0, `(.L_x_1) ;  /* 0x00000025080c7547 */ /* 0x00bfea000b800000 */
[----:B------:R-:W0:Y:S01]  /*0220*/  LDC.64 R8, c[0x4][RZ] ;  /* 0x01000000ff087b82 */ /* 0x000e220000000a00 */
[----:B------:R-:W-:Y:S01]  /*0230*/  IMAD.MOV.U32 R14, RZ, RZ, RZ ;  /* 0x000000ffff0e7224 */ /* 0x000fe200078e00ff */
[----:B--2---:R-:W-:Y:S02]  /*0240*/  CS2R R4, SRZ ;  /* 0x0000000000047805 */ /* 0x004fe4000001ff00 */
[----:B------:R-:W-:Y:S01]  /*0250*/  CS2R R2, SRZ ;  /* 0x0000000000027805 */ /* 0x000fe2000001ff00 */
[----:B------:R-:W-:Y:S02]  /*0260*/  IMAD.MOV.U32 R7, RZ, RZ, RZ ;  /* 0x000000ffff077224 */ /* 0x000fe400078e00ff */
[----:B0-----:R-:W-:-:S07]  /*0270*/  IMAD.WIDE.U32 R8, R0, 0xc80, R8 ;  /* 0x00000c8000087825 */ /* 0x001fce00078e0008 */
.L_x_3:
[----:B------:R-:W-:-:S06]  /*0280*/  IMAD R11, R14, 0x4, R1 ;  /* 0x000000040e0b7824 */ /* 0x000fcc00078e0201 */
[----:B------:R-:W5:Y:S01]  /*0290*/  LDL R11, [R11+0x4] ;  /* 0x000004000b0b7983 */ /* 0x000f620000100800 */
[----:B------:R-:W-:-:S07]  /*02a0*/  IMAD.MOV.U32 R16, RZ, RZ, RZ ;  /* 0x000000ffff107224 */ /* 0x000fce00078e00ff */
.L_x_2:
[----:B-----5:R-:W-:Y:S01]  /*02b0*/  SHF.R.U32.HI R21, RZ, R16, R11 ;  /* 0x00000010ff157219 */ /* 0x020fe2000001160b */
[----:B------:R-:W-:-:S03]  /*02c0*/  IMAD.SHL.U32 R13, R14, 0x20, RZ ;  /* 0x000000200e0d7824 */ /* 0x000fc600078e00ff */
[----:B------:R-:W-:Y:S01]  /*02d0*/  LOP3.LUT R15, R21, 0x1, RZ, 0xc0, !PT ;  /* 0x00000001150f7812 */ /* 0x000fe200078ec0ff */
[----:B------:R-:W-:-:S03]  /*02e0*/  IMAD.IADD R12, R13, 0x1, R16 ;  /* 0x000000010d0c7824 */ /* 0x000fc600078e0210 */
[----:B------:R-:W-:Y:S01]  /*02f0*/  ISETP.NE.U32.AND P0, PT, R15, 0x1, PT ;  /* 0x000000010f00780c */ /* 0x000fe20003f05070 */
[----:B------:R-:W-:-:S03]  /*0300*/  IMAD R13, R12, 0x5, RZ ;  /* 0x000000050c0d7824 */ /* 0x000fc600078e02ff */
[----:B------:R-:W-:Y:S01]  /*0310*/  R2P PR, R21, 0x7e ;  /* 0x0000007e15007804 */ /* 0x000fe20000000000 */
[----:B------:R-:W-:-:S08]  /*0320*/  IMAD.WIDE.U32 R12, R13, 0x4, R8 ;  /* 0x000000040d0c7825 */ /* 0x000fd000078e0008 */
[----:B------:R-:W2:Y:S04]  /*0330*/  @!P0 LDG.E R18, desc[UR8][R12.64+0x10] ;  /* 0x000010080c128981 */ /* 0x000ea8000c1e1900 */
[----:B------:R-:W3:Y:S04]  /*0340*/  @P1 LDG.E R20, desc[UR8][R12.64+0x24] ;  /* 0x000024080c141981 */ /* 0x000ee8000c1e1900 */
[----:B------:R-:W4:Y:S04]  /*0350*/  @P2 LDG.E R22, desc[UR8][R12.64+0x38] ;  /* 0x000038080c162981 */ /* 0x000f28000c1e1900 */
[----:B------:R-:W4:Y:S04]  /*0360*/  @P3 LDG.E R24, desc[UR8][R12.64+0x4c] ;  /* 0x00004c080c183981 */ /* 0x000f28000c1e1900 */
[----:B------:R-:W4:Y:S04]  /*0370*/  @P4 LDG.E R26, desc[UR8][R12.64+0x60] ;  /* 0x000060080c1a4981 */ /* 0x000f28000c1e1900 */
[----:B------:R-:W4:Y:S04]  /*0380*/  @!P0 LDG.E R15, desc[UR8][R12.64+0x4] ;  /* 0x000004080c0f8981 */ /* 0x000f28000c1e1900 */
[----:B------:R-:W4:Y:S04]  /*0390*/  @!P0 LDG.E R17, desc[UR8][R12.64+0xc] ;  /* 0x00000c080c118981 */ /* 0x000f28000c1e1900 */
[----:B------:R-:W4:Y:S04]  /*03a0*/  @P1 LDG.E R19, desc[UR8][R12.64+0x18] ;  /* 0x000018080c131981 */ /* 0x000f28000c1e1900 */
[----:B------:R-:W4:Y:S04]  /*03b0*/  @P3 LDG.E R23, desc[UR8][R12.64+0x40] ;  /* 0x000040080c173981 */ /* 0x000f28000c1e1900 */
[----:B------:R-:W4:Y:S04]  /*03c0*/  @P5 LDG.E R25, desc[UR8][R12.64+0x70] ;  /* 0x000070080c195981 */ /* 0x000f28000c1e1900 */
[----:B------:R-:W4:Y:S01]  /*03d0*/  @P6 LDG.E R28, desc[UR8][R12.64+0x88] ;  /* 0x000088080c1c6981 */ /* 0x000f22000c1e1900 */
[----:B--2---:R-:W-:-:S03]  /*03e0*/  @!P0 LOP3.LUT R5, R5, R18, RZ, 0x3c, !PT ;  /* 0x0000001205058212 */ /* 0x004fc600078e3cff */
[----:B------:R-:W2:Y:S01]  /*03f0*/  @!P0 LDG.E R18, desc[UR8][R12.64] ;  /* 0x000000080c128981 */ /* 0x000ea2000c1e1900 */
[----:B---3--:R-:W-:-:S03]  /*0400*/  @P1 LOP3.LUT R5, R5, R20, RZ, 0x3c, !PT ;  /* 0x0000001405051212 */ /* 0x008fc600078e3cff */
[----:B------:R-:W3:Y:S01]  /*0410*/  @!P0 LDG.E R20, desc[UR8][R12.64+0x8] ;  /* 0x000008080c148981 */ /* 0x000ee2000c1e1900 */
[----:B----4-:R-:W-:-:S03]  /*0420*/  @P2 LOP3.LUT R5, R5, R22, RZ, 0x3c, !PT ;  /* 0x0000001605052212 */ /* 0x010fc600078e3cff */
[----:B------:R-:W4:Y:S01]  /*0430*/  @P1 LDG.E R22, desc[UR8][R12.64+0x14] ;  /* 0x000014080c161981 */ /* 0x000f22000c1e1900 */
[----:B------:R-:W-:-:S03]  /*0440*/  @P3 LOP3.LUT R5, R5, R24, RZ, 0x3c, !PT ;  /* 0x0000001805053212 */ /* 0x000fc600078e3cff */
[----:B------:R-:W4:Y:S01]  /*0450*/  @P5 LDG.E R24, desc[UR8][R12.64+0x74] ;  /* 0x000074080c185981 */ /* 0x000f22000c1e1900 */
[----:B------:R-:W-:-:S03]  /*0460*/  @P4 LOP3.LUT R5, R5, R26, RZ, 0x3c, !PT ;  /* 0x0000001a05054212 */ /* 0x000fc600078e3cff */
[----:B------:R-:W4:Y:S01]  /*0470*/  @P3 LDG.E R26, desc[UR8][R12.64+0x44] ;  /* 0x000044080c1a3981 */ /* 0x000f22000c1e1900 */
[----:B------:R-:W-:-:S03]  /*0480*/  @!P0 LOP3.LUT R2, R2, R15, RZ, 0x3c, !PT ;  /* 0x0000000f02028212 */ /* 0x000fc600078e3cff */
[----:B------:R-:W4:Y:S01]  /*0490*/  @P1 LDG.E R15, desc[UR8][R12.64+0x20] ;  /* 0x000020080c0f1981 */ /* 0x000f22000c1e1900 */
[----:B------:R-:W-:-:S03]  /*04a0*/  @!P0 LOP3.LUT R4, R4, R17, RZ, 0x3c, !PT ;  /* 0x0000001104048212 */ /* 0x000fc600078e3cff */
[----:B------:R-:W4:Y:S01]  /*04b0*/  @P2 LDG.E R17, desc[UR8][R12.64+0x2c] ;  /* 0x00002c080c112981 */ /* 0x000f22000c1e1900 */
[----:B------:R-:W-:-:S03]  /*04c0*/  @P1 LOP3.LUT R2, R2, R19, RZ, 0x3c, !PT ;  /* 0x0000001302021212 */ /* 0x000fc600078e3cff */
[----:B------:R-:W4:Y:S01]  /*04d0*/  @P2 LDG.E R19, desc[UR8][R12.64+0x34] ;  /* 0x000034080c132981 */ /* 0x000f22000c1e1900 */
[----:B--2---:R-:W-:-:S03]  /*04e0*/  @!P0 LOP3.LUT R7, R7, R18, RZ, 0x3c, !PT ;  /* 0x0000001207078212 */ /* 0x004fc600078e3cff */
[----:B------:R-:W2:Y:S01]  /*04f0*/  @P1 LDG.E R18, desc[UR8][R12.64+0x1c] ;  /* 0x00001c080c121981 */ /* 0x000ea2000c1e1900 */
[----:B---3--:R-:W-:-:S03]  /*0500*/  @!P0 LOP3.LUT R3, R3, R20, RZ, 0x3c, !PT ;  /* 0x0000001403038212 */ /* 0x008fc600078e3cff */
[----:B------:R-:W3:Y:S01]  /*0510*/  @P2 LDG.E R20, desc[UR8][R12.64+0x28] ;  /* 0x000028080c142981 */ /* 0x000ee2000c1e1900 */
[----:B----4-:R-:W-:-:S03]  /*0520*/  @P1 LOP3.LUT R7, R7, R22, RZ, 0x3c, !PT ;  /* 0x0000001607071212 */ /* 0x010fc600078e3cff */
[----:B------:R-:W4:Y:S01]  /*0530*/  @P2 LDG.E R22, desc[UR8][R12.64+0x30] ;  /* 0x000030080c162981 */ /* 0x000f22000c1e1900 */
[----:B------:R-:W-:-:S03]  /*0540*/  @P5 LOP3.LUT R5, R5, R24, RZ, 0x3c, !PT ;  /* 0x0000001805055212 */ /* 0x000fc600078e3cff */
[----:B------:R-:W4:Y:S01]  /*0550*/  @P3 LDG.E R24, desc[UR8][R12.64+0x3c] ;  /* 0x00003c080c183981 */ /* 0x000f22000c1e1900 */
[----:B------:R-:W-:-:S03]  /*0560*/  @P1 LOP3.LUT R4, R4, R15, RZ, 0x3c, !PT ;  /* 0x0000000f04041212 */ /* 0x000fc600078e3cff */
[----:B------:R-:W4:Y:S01]  /*0570*/  @P3 LDG.E R15, desc[UR8][R12.64+0x48] ;  /* 0x000048080c0f3981 */ /* 0x000f22000c1e1900 */
[----:B------:R-:W-:-:S03]  /*0580*/  @P2 LOP3.LUT R2, R2, R17, RZ, 0x3c, !PT ;  /* 0x0000001102022212 */ /* 0x000fc600078e3cff */
[----:B------:R-:W4:Y:S01]  /*0590*/  @P4 LDG.E R17, desc[UR8][R12.64+0x54] ;  /* 0x000054080c114981 */ /* 0x000f22000c1e1900 */
[----:B------:R-:W-:Y:S02]  /*05a0*/  @P2 LOP3.LUT R4, R4, R19, RZ, 0x3c, !PT ;  /* 0x0000001304042212 */ /* 0x000fe400078e3cff */
[----:B------:R-:W-:Y:S01]  /*05b0*/  @P3 LOP3.LUT R2, R2, R23, RZ, 0x3c, !PT ;  /* 0x0000001702023212 */ /* 0x000fe200078e3cff */
[----:B------:R-:W4:Y:S04]  /*05c0*/  @P4 LDG.E R19, desc[UR8][R12.64+0x5c] ;  /* 0x00005c080c134981 */ /* 0x000f28000c1e1900 */
[----:B------:R-:W4:Y:S01]  /*05d0*/  @P5 LDG.E R23, desc[UR8][R12.64+0x68] ;  /* 0x000068080c175981 */ /* 0x000f22000c1e1900 */
[----:B--2---:R-:W-:-:S03]  /*05e0*/  @P1 LOP3.LUT R3, R3, R18, RZ, 0x3c, !PT ;  /* 0x0000001203031212 */ /* 0x004fc600078e3cff */
[----:B------:R-:W2:Y:S01]  /*05f0*/  @P4 LDG.E R18, desc[UR8][R12.64+0x50] ;  /* 0x000050080c124981 */ /* 0x000ea2000c1e1900 */
[----:B---3--:R-:W-:-:S03]  /*0600*/  @P2 LOP3.LUT R7, R7, R20, RZ, 0x3c, !PT ;  /* 0x0000001407072212 */ /* 0x008fc600078e3cff */
[----:B------:R-:W3:Y:S01]  /*0610*/  @P4 LDG.E R20, desc[UR8][R12.64+0x58] ;  /* 0x000058080c144981 */ /* 0x000ee2000c1e1900 */
[----:B----4-:R-:W-:-:S03]  /*0620*/  @P2 LOP3.LUT R3, R3, R22, RZ, 0x3c, !PT ;  /* 0x0000001603032212 */ /* 0x010fc600078e3cff */
[----:B------:R-:W4:Y:S01]  /*0630*/  @P5 LDG.E R22, desc[UR8][R12.64+0x64] ;  /* 0x000064080c165981 */ /* 0x000f22000c1e1900 */
[----:B------:R-:W-:-:S03]  /*0640*/  @P3 LOP3.LUT R7, R7, R24, RZ, 0x3c, !PT ;  /* 0x0000001807073212 */ /* 0x000fc600078e3cff */
[----:B------:R-:W4:Y:S01]  /*0650*/  @P5 LDG.E R24, desc[UR8][R12.64+0x6c] ;  /* 0x00006c080c185981 */ /* 0x000f22000c1e1900 */
[----:B------:R-:W-:Y:S02]  /*0660*/  LOP3.LUT P0, RZ, R21, 0x80, RZ, 0xc0, !PT ;  /* 0x0000008015ff7812 */ /* 0x000fe4000780c0ff */
[----:B------:R-:W-:Y:S02]  /*0670*/  @P3 LOP3.LUT R3, R3, R26, RZ, 0x3c, !PT ;  /* 0x0000001a03033212 */ /* 0x000fe400078e3cff */
[----:B------:R-:W-:Y:S02]  /*0680*/  @P3 LOP3.LUT R4, R4, R15, RZ, 0x3c, !PT ;  /* 0x0000000f04043212 */ /* 0x000fe400078e3cff */
[----:B------:R-:W4:Y:S01]  /*0690*/  @P6 LDG.E R15, desc[UR8][R12.64+0x7c] ;  /* 0x00007c080c0f6981 */ /* 0x000f22000c1e1900 */
[----:B------:R-:W-:-:S03]  /*06a0*/  @P4 LOP3.LUT R2, R2, R17, RZ, 0x3c, !PT ;  /* 0x0000001102024212 */ /* 0x000fc600078e3cff */
[----:B------:R-:W4:Y:S01]  /*06b0*/  @P6 LDG.E R17, desc[UR8][R12.64+0x84] ;  /* 0x000084080c116981 */ /* 0x000f22000c1e1900 */
[----:B------:R-:W-:-:S03]  /*06c0*/  @P4 LOP3.LUT R4, R4, R19, RZ, 0x3c, !PT ;  /* 0x0000001304044212 */ /* 0x000fc600078e3cff */
[----:B------:R-:W4:Y:S01]  /*06d0*/  @P0 LDG.E R26, desc[UR8][R12.64+0x9c] ;  /* 0x00009c080c1a0981 */ /* 0x000f22000c1e1900 */
[----:B------:R-:W-:-:S03]  /*06e0*/  @P5 LOP3.LUT R2, R2, R23, RZ, 0x3c, !PT ;  /* 0x0000001702025212 */ /* 0x000fc600078e3cff */
        /* <DEDUP_REMOVED lines=10> */
[----:B------:R-:W-:Y:S02]  /*0790*/  @P5 LOP3.LUT R4, R4, R25, RZ, 0x3c, !PT ;  /* 0x0000001904045212 */ /* 0x000fe400078e3cff */
[----:B------:R-:W-:Y:S02]  /*07a0*/  @P6 LOP3.LUT R5, R5, R28, RZ, 0x3c, !PT ;  /* 0x0000001c05056212 */ /* 0x000fe400078e3cff */
[----:B------:R-:W-:Y:S02]  /*07b0*/  @P6 LOP3.LUT R2, R2, R15, RZ, 0x3c, !PT ;  /* 0x0000000f02026212 */ /* 0x000fe400078e3cff */
[----:B------:R-:W-:Y:S02]  /*07c0*/  @P6 LOP3.LUT R4, R4, R17, RZ, 0x3c, !PT ;  /* 0x0000001104046212 */ /* 0x000fe400078e3cff */
[----:B------:R-:W-:Y:S02]  /*07d0*/  @P0 LOP3.LUT R5, R5, R26, RZ, 0x3c, !PT ;  /* 0x0000001a05050212 */ /* 0x000fe400078e3cff */
[----:B------:R-:W-:-:S02]  /*07e0*/  @P0 LOP3.LUT R2, R2, R19, RZ, 0x3c, !PT ;  /* 0x0000001302020212 */ /* 0x000fc400078e3cff */
[----:B------:R-:W-:Y:S02]  /*07f0*/  @P0 LOP3.LUT R4, R4, R23, RZ, 0x3c, !PT ;  /* 0x0000001704040212 */ /* 0x000fe400078e3cff */
[----:B--2---:R-:W-:Y:S02]  /*0800*/  @P6 LOP3.LUT R7, R7, R18, RZ, 0x3c, !PT ;  /* 0x0000001207076212 */ /* 0x004fe400078e3cff */
[----:B---3--:R-:W-:Y:S02]  /*0810*/  @P6 LOP3.LUT R3, R3, R20, RZ, 0x3c, !PT ;  /* 0x0000001403036212 */ /* 0x008fe400078e3cff */
[----:B----4-:R-:W-:Y:S02]  /*0820*/  @P0 LOP3.LUT R7, R7, R22, RZ, 0x3c, !PT ;  /* 0x0000001607070212 */ /* 0x010fe400078e3cff */
[----:B------:R-:W-:Y:S02]  /*0830*/  @P0 LOP3.LUT R3, R3, R24, RZ, 0x3c, !PT ;  /* 0x0000001803030212 */ /* 0x000fe400078e3cff */
[----:B------:R-:W-:-:S13]  /*0840*/  R2P PR, R21.B1, 0x7f ;  /* 0x0000007f15007804 */ /* 0x000fda0000001000 */
[----:B------:R-:W2:Y:S04]  /*0850*/  @P0 LDG.E R18, desc[UR8][R12.64+0xa0] ;  /* 0x0000a0080c120981 */ /* 0x000ea8000c1e1900 */
[----:B------:R-:W3:Y:S04]  /*0860*/  @P0 LDG.E R17, desc[UR8][R12.64+0xa4] ;  /* 0x0000a4080c110981 */ /* 0x000ee8000c1e1900 */
[----:B------:R-:W4:Y:S04]  /*0870*/  @P0 LDG.E R20, desc[UR8][R12.64+0xa8] ;  /* 0x0000a8080c140981 */ /* 0x000f28000c1e1900 */
[----:B------:R-:W4:Y:S04]  /*0880*/  @P0 LDG.E R19, desc[UR8][R12.64+0xac] ;  /* 0x0000ac080c130981 */ /* 0x000f28000c1e1900 */
[----:B------:R-:W4:Y:S04]  /*0890*/  @P0 LDG.E R22, desc[UR8][R12.64+0xb0] ;  /* 0x0000b0080c160981 */ /* 0x000f28000c1e1900 */
[----:B------:R-:W4:Y:S04]  /*08a0*/  @P1 LDG.E R24, desc[UR8][R12.64+0xb4] ;  /* 0x0000b4080c181981 */ /* 0x000f28000c1e1900 */
[----:B------:R-:W4:Y:S04]  /*08b0*/  @P1 LDG.E R26, desc[UR8][R12.64+0xbc] ;  /* 0x0000bc080c1a1981 */ /* 0x000f28000c1e1900 */
[----:B------:R-:W4:Y:S04]  /*08c0*/  @P1 LDG.E R15, desc[UR8][R12.64+0xc0] ;  /* 0x0000c0080c0f1981 */ /* 0x000f28000c1e1900 */
        /* <DEDUP_REMOVED lines=14> */
[----:B------:R-:W-:Y:S02]  /*09b0*/  LOP3.LUT P0, RZ, R21, 0x8000, RZ, 0xc0, !PT ;  /* 0x0000800015ff7812 */ /* 0x000fe4000780c0ff */
[----:B------:R-:W-:Y:S01]  /*09c0*/  @P1 LOP3.LUT R3, R3, R26, RZ, 0x3c, !PT ;  /* 0x0000001a03031212 */ /* 0x000fe200078e3cff */
[----:B------:R-:W4:Y:S01]  /*09d0*/  @P3 LDG.E R21, desc[UR8][R12.64+0xe0] ;  /* 0x0000e0080c153981 */ /* 0x000f22000c1e1900 */
[----:B------:R-:W-:-:S03]  /*09e0*/  @P1 LOP3.LUT R4, R4, R15, RZ, 0x3c, !PT ;  /* 0x0000000f04041212 */ /* 0x000fc600078e3cff */
[----:B------:R-:W4:Y:S04]  /*09f0*/  @P3 LDG.E R26, desc[UR8][R12.64+0xdc] ;  /* 0x0000dc080c1a3981 */ /* 0x000f28000c1e1900 */
[----:B------:R-:W4:Y:S01]  /*0a00*/  @P3 LDG.E R15, desc[UR8][R12.64+0xe8] ;  /* 0x0000e8080c0f3981 */ /* 0x000f22000c1e1900 */
[----:B------:R-:W-:-:S03]  /*0a10*/  @P1 LOP3.LUT R2, R2, R23, RZ, 0x3c, !PT ;  /* 0x0000001702021212 */ /* 0x000fc600078e3cff */
        /* <DEDUP_REMOVED lines=41> */
[----:B------:R-:W-:-:S05]  /*0cb0*/  VIADD R16, R16, 0x10 ;  /* 0x0000001010107836 */ /* 0x000fca0000000000 */
[----:B------:R-:W-:Y:S02]  /*0cc0*/  ISETP.NE.AND P1, PT, R16, 0x20, PT ;  /* 0x000000201000780c */ /* 0x000fe40003f25270 */
[----:B--2---:R-:W-:Y:S02]  /*0cd0*/  @P5 LOP3.LUT R5, R5, R18, RZ, 0x3c, !PT ;  /* 0x0000001205055212 */ /* 0x004fe400078e3cff */
[----:B---3--:R-:W-:Y:S02]  /*0ce0*/  @P6 LOP3.LUT R2, R2, R17, RZ, 0x3c, !PT ;  /* 0x0000001102026212 */ /* 0x008fe400078e3cff */
[----:B----4-:R-:W-:Y:S02]  /*0cf0*/  @P6 LOP3.LUT R7, R7, R20, RZ, 0x3c, !PT ;  /* 0x0000001407076212 */ /* 0x010fe400078e3cff */
[----:B------:R-:W-:Y:S02]  /*0d00*/  @P6 LOP3.LUT R4, R4, R19, RZ, 0x3c, !PT ;  /* 0x0000001304046212 */ /* 0x000fe400078e3cff */
[----:B------:R-:W-:-:S02]  /*0d10*/  @P6 LOP3.LUT R3, R3, R22, RZ, 0x3c, !PT ;  /* 0x0000001603036212 */ /* 0x000fc400078e3cff */
[----:B------:R-:W-:Y:S02]  /*0d20*/  @P6 LOP3.LUT R5, R5, R24, RZ, 0x3c, !PT ;  /* 0x0000001805056212 */ /* 0x000fe400078e3cff */
[----:B------:R-:W-:Y:S02]  /*0d30*/  @P0 LOP3.LUT R3, R3, R28, RZ, 0x3c, !PT ;  /* 0x0000001c03030212 */ /* 0x000fe400078e3cff */
[----:B------:R-:W-:Y:S02]  /*0d40*/  @P0 LOP3.LUT R5, R5, R23, RZ, 0x3c, !PT ;  /* 0x0000001705050212 */ /* 0x000fe400078e3cff */
[----:B------:R-:W-:Y:S02]  /*0d50*/  @P0 LOP3.LUT R7, R7, R26, RZ, 0x3c, !PT ;  /* 0x0000001a07070212 */ /* 0x000fe400078e3cff */
[----:B------:R-:W-:Y:S02]  /*0d60*/  @P0 LOP3.LUT R4, R4, R21, RZ, 0x3c, !PT ;  /* 0x0000001504040212 */ /* 0x000fe400078e3cff */
[----:B------:R-:W-:Y:S01]  /*0d70*/  @P0 LOP3.LUT R2, R2, R15, RZ, 0x3c, !PT ;  /* 0x0000000f02020212 */ /* 0x000fe200078e3cff */
[----:B------:R-:W-:Y:S06]  /*0d80*/  @P1 BRA `(.L_x_2) ;  /* 0xfffffff400481947 */ /* 0x000fec000383ffff */
[----:B------:R-:W-:-:S05]  /*0d90*/  VIADD R14, R14, 0x1 ;  /* 0x000000010e0e7836 */ /* 0x000fca0000000000 */
[----:B------:R-:W-:-:S13]  /*0da0*/  ISETP.NE.AND P0, PT, R14, 0x5, PT ;  /* 0x000000050e00780c */ /* 0x000fda0003f05270 */
[----:B------:R-:W-:Y:S05]  /*0db0*/  @P0 BRA `(.L_x_3) ;  /* 0xfffffff400300947 */ /* 0x000fea000383ffff */
[----:B------:R0:W-:Y:S01]  /*0dc0*/  STL [R1+0x4], R7 ;  /* 0x0000040701007387 */ /* 0x0001e20000100800 */
[----:B------:R-:W-:-:S03]  /*0dd0*/  ULOP3.LUT UR4, UR6, 0x3, URZ, 0xc0, !UPT ;  /* 0x0000000306047892 */ /* 0x000fc6000f8ec0ff */
[----:B------:R0:W-:Y:S01]  /*0de0*/  STL.64 [R1+0x8], R2 ;  /* 0x0000080201007387 */ /* 0x0001e20000100a00 */
[----:B------:R-:W-:-:S03]  /*0df0*/  UISETP.NE.U32.AND UP0, UPT, UR4, 0x1, UPT ;  /* 0x000000010400788c */ /* 0x000fc6000bf05070 */
[----:B------:R0:W-:Y:S01]  /*0e00*/  STL.64 [R1+0x10], R4 ;  /* 0x0000100401007387 */ /* 0x0001e20000100a00 */
[----:B------:R-:W-:-:S09]  /*0e10*/  UISETP.NE.AND.EX UP0, UPT, URZ, URZ, UPT, UP0 ;  /* 0x000000ffff00728c */ /* 0x000fd2000bf05300 */
[----:B------:R-:W-:Y:S05]  /*0e20*/  BRA.U !UP0, `(.L_x_1) ;  /* 0x0000001908087547 */ /* 0x000fea000b800000 */
[----:B------:R-:W-:Y:S01]  /*0e30*/  UMOV UR4, URZ ;  /* 0x000000ff00047c82 */ /* 0x000fe20008000000 */
[----:B------:R-:W-:Y:S01]  /*0e40*/  UMOV UR5, URZ ;  /* 0x000000ff00057c82 */ /* 0x000fe20008000000 */
[----:B------:R-:W-:Y:S02]  /*0e50*/  IMAD.MOV.U32 R14, RZ, RZ, RZ ;  /* 0x000000ffff0e7224 */ /* 0x000fe400078e00ff */
[----:B0-----:R-:W-:Y:S02]  /*0e60*/  IMAD.MOV.U32 R7, RZ, RZ, RZ ;  /* 0x000000ffff077224 */ /* 0x001fe400078e00ff */
[----:B------:R-:W-:Y:S02]  /*0e70*/  IMAD.U32 R5, RZ, RZ, UR4 ;  /* 0x00000004ff057e24 */ /* 0x000fe4000f8e00ff */
[----:B------:R-:W-:Y:S02]  /*0e80*/  IMAD.U32 R4, RZ, RZ, UR5 ;  /* 0x00000005ff047e24 */ /* 0x000fe4000f8e00ff */
[----:B------:R-:W-:-:S02]  /*0e90*/  IMAD.U32 R3, RZ, RZ, UR4 ;  /* 0x00000004ff037e24 */ /* 0x000fc4000f8e00ff */
[----:B------:R-:W-:-:S07]  /*0ea0*/  IMAD.U32 R2, RZ, RZ, UR5 ;  /* 0x00000005ff027e24 */ /* 0x000fce000f8e00ff */
.L_x_5:
[----:B------:R-:W-:-:S06]  /*0eb0*/  IMAD R11, R14, 0x4, R1 ;  /* 0x000000040e0b7824 */ /* 0x000fcc00078e0201 */
[----:B------:R-:W5:Y:S01]  /*0ec0*/  LDL R11, [R11+0x4] ;  /* 0x000004000b0b7983 */ /* 0x000f620000100800 */
[----:B------:R-:W-:-:S07]  /*0ed0*/  IMAD.MOV.U32 R16, RZ, RZ, RZ ;  /* 0x000000ffff107224 */ /* 0x000fce00078e00ff */
.L_x_4:
        /* <DEDUP_REMOVED lines=183> */
[----:B------:R-:W-:Y:S05]  /*1a50*/  BRA.U UP0, `(.L_x_1) ;  /* 0x0000000900fc7547 */ /* 0x000fea000b800000 */
[----:B------:R-:W-:Y:S01]  /*1a60*/  UMOV UR4, URZ ;  /* 0x000000ff00047c82 */ /* 0x000fe20008000000 */
[----:B------:R-:W-:Y:S01]  /*1a70*/  UMOV UR5, URZ ;  /* 0x000000ff00057c82 */ /* 0x000fe20008000000 */
[----:B------:R-:W-:Y:S02]  /*1a80*/  IMAD.MOV.U32 R14, RZ, RZ, RZ ;  /* 0x000000ffff0e7224 */ /* 0x000fe400078e00ff */
[----:B-1----:R-:W-:Y:S02]  /*1a90*/  IMAD.MOV.U32 R7, RZ, RZ, RZ ;  /* 0x000000ffff077224 */ /* 0x002fe400078e00ff */
[----:B------:R-:W-:Y:S02]  /*1aa0*/  IMAD.U32 R5, RZ, RZ, UR4 ;  /* 0x00000004ff057e24 */ /* 0x000fe4000f8e00ff */
[----:B------:R-:W-:Y:S02]  /*1ab0*/  IMAD.U32 R4, RZ, RZ, UR5 ;  /* 0x00000005ff047e24 */ /* 0x000fe4000f8e00ff */
[----:B------:R-:W-:-:S02]  /*1ac0*/  IMAD.U32 R3, RZ, RZ, UR4 ;  /* 0x00000004ff037e24 */ /* 0x000fc4000f8e00ff */
[----:B------:R-:W-:-:S07]  /*1ad0*/  IMAD.U32 R2, RZ, RZ, UR5 ;  /* 0x00000005ff027e24 */ /* 0x000fce000f8e00ff */
.L_x_7:
[----:B------:R-:W-:-:S06]  /*1ae0*/  IMAD R11, R14, 0x4, R1 ;  /* 0x000000040e0b7824 */ /* 0x000fcc00078e0201 */
[----:B------:R-:W5:Y:S01]  /*1af0*/  LDL R11, [R11+0x4] ;  /* 0x000004000b0b7983 */ /* 0x000f620000100800 */
[----:B------:R-:W-:-:S07]  /*1b00*/  IMAD.MOV.U32 R16, RZ, RZ, RZ ;  /* 0x000000ffff107224 */ /* 0x000fce00078e00ff */
.L_x_6:
        /* <DEDUP_REMOVED lines=177> */
[----:B------:R3:W-:Y:S04]  /*2620*/  STL [R1+0x4], R7 ;  /* 0x0000040701007387 */ /* 0x0007e80000100800 */
[----:B------:R3:W-:Y:S04]  /*2630*/  STL.64 [R1+0x8], R2 ;  /* 0x0000080201007387 */ /* 0x0007e80000100a00 */
[----:B------:R3:W-:Y:S02]  /*2640*/  STL.64 [R1+0x10], R4 ;  /* 0x0000100401007387 */ /* 0x0007e40000100a00 */
.L_x_1:
[----:B------:R-:W-:Y:S01]  /*2650*/  UISETP.GT.U32.AND UP0, UPT, UR6, 0x3, UPT ;  /* 0x000000030600788c */ /* 0x000fe2000bf04070 */
[----:B------:R-:W-:Y:S01]  /*2660*/  VIADD R0, R0, 0x1 ;  /* 0x0000000100007836 */ /* 0x000fe20000000000 */
[----:B------:R-:W-:Y:S02]  /*2670*/  USHF.R.U64 UR4, UR6, 0x2, UR7 ;  /* 0x0000000206047899 */ /* 0x000fe40008001207 */
[----:B------:R-:W-:Y:S02]  /*2680*/  UISETP.GT.U32.AND.EX UP0, UPT, UR7, URZ, UPT, UP0 ;  /* 0x000000ff0700728c */ /* 0x000fe4000bf04100 */
[----:B------:R-:W-:-:S03]  /*2690*/  USHF.R.U32.HI UR5, URZ, 0x2, UR7 ;  /* 0x00000002ff057899 */ /* 0x000fc60008011607 */
[----:B------:R-:W-:-:S04]  /*26a0*/  UMOV UR6, UR4 ;  /* 0x0000000400067c82 */ /* 0x000fc80008000000 */
[----:B------:R-:W-:Y:S01]  /*26b0*/  UMOV UR7, UR5 ;  /* 0x0000000500077c82 */ /* 0x000fe20008000000 */
[----:B------:R-:W-:Y:S05]  /*26c0*/  BRA.U UP0, `(.L_x_8) ;  /* 0xffffffd900c47547 */ /* 0x000fea000b83ffff */
.L_x_0:
[----:B------:R-:W4:Y:S01]  /*26d0*/  LDCU UR5, c[0x0][0x388] ;  /* 0x00007100ff0577ac */ /* 0x000f220008000800 */
[----:B------:R-:W-:Y:S01]  /*26e0*/  IMAD.MOV.U32 R0, RZ, RZ, RZ ;  /* 0x000000ffff007224 */ /* 0x000fe200078e00ff */
[----:B----4-:R-:W-:-:S09]  /*26f0*/  UISETP.GE.AND UP0, UPT, UR5, 0x1, UPT ;  /* 0x000000010500788c */ /* 0x010fd2000bf06270 */
[----:B------:R-:W-:Y:S05]  /*2700*/  BRA.U !UP0, `(.L_x_9) ;  /* 0x00000005085c7547 */ /* 0x000fea000b800000 */
[----:B------:R-:W-:Y:S01]  /*2710*/  UISETP.GE.U32.AND UP0, UPT, UR5, 0x4, UPT ;  /* 0x000000040500788c */ /* 0x000fe2000bf06070 */
[----:B------:R-:W-:Y:S01]  /*2720*/  IMAD.MOV.U32 R0, RZ, RZ, RZ ;  /* 0x000000ffff007224 */ /* 0x000fe200078e00ff */
[----:B------:R-:W-:-:S07]  /*2730*/  ULOP3.LUT UR4, UR5, 0x3, URZ, 0xc0, !UPT ;  /* 0x0000000305047892 */ /* 0x000fce000f8ec0ff */
[----:B------:R-:W-:Y:S05]  /*2740*/  BRA.U !UP0, `(.L_x_10) ;  /* 0x0000000108ec7547 */ /* 0x000fea000b800000 */
[----:B------:R-:W-:Y:S01]  /*2750*/  IMAD.MOV.U32 R8, RZ, RZ, -0x266e14b1 ;  /* 0xd991eb4fff087424 */ /* 0x000fe200078e00ff */
[C---:B------:R-:W-:Y:S01]  /*2760*/  LOP3.LUT R0, R10.reuse, 0xaad26b49, RZ, 0x3c, !PT ;  /* 0xaad26b490a007812 */ /* 0x040fe200078e3cff */
[----:B------:R-:W-:Y:S01]  /*2770*/  ULOP3.LUT UR5, UR5, 0x7ffffffc, URZ, 0xc0, !UPT ;  /* 0x7ffffffc05057892 */ /* 0x000fe2000f8ec0ff */
[----:B------:R-:W-:-:S03]  /*2780*/  ISETP.GT.AND P0, PT, R10, -0x1, PT ;  /* 0xffffffff0a00780c */ /* 0x000fc60003f04270 */
[----:B------:R-:W-:Y:S01]  /*2790*/  IMAD R0, R0, 0x4182bed5, RZ ;  /* 0x4182bed500007824 */ /* 0x000fe200078e02ff */
[----:B------:R-:W-:Y:S01]  /*27a0*/  SEL R9, R8, 0x8bf16996, P0 ;  /* 0x8bf1699608097807 */ /* 0x000fe20000000000 */
[----:B------:R-:W-:-:S04]  /*27b0*/  UIADD3 UR5, UPT, UPT, -UR5, URZ, URZ ;  /* 0x000000ff05057290 */ /* 0x000fc8000fffe1ff */
[----:B------:R-:W-:Y:S02]  /*27c0*/  IMAD.IADD R8, R0, 0x1, R9 ;  /* 0x0000000100087824 */ /* 0x000fe400078e0209 */
[----:B------:R-:W-:-:S03]  /*27d0*/  IMAD.MOV.U32 R0, RZ, RZ, RZ ;  /* 0x000000ffff007224 */ /* 0x000fc600078e00ff */
[----:B------:R-:W-:-:S07]  /*27e0*/  IADD3 R9, PT, PT, -R8, -0x64f0ca, RZ ;  /* 0xff9b0f3608097810 */ /* 0x000fce0007ffe1ff */
.L_x_11:
[----:B------:R-:W-:Y:S01]  /*27f0*/  SHF.R.U32.HI R12, RZ, 0x2, R7 ;  /* 0x00000002ff0c7819 */ /* 0x000fe20000011607 */
[----:B------:R-:W-:Y:S01]  /*2800*/  UIADD3 UR5, UPT, UPT, UR5, 0x4, URZ ;  /* 0x0000000405057890 */ /* 0x000fe2000fffe0ff */
[----:B------:R-:W-:Y:S01]  /*2810*/  SHF.R.U32.HI R13, RZ, 0x2, R2 ;  /* 0x00000002ff0d7819 */ /* 0x000fe20000011602 */
[----:B------:R-:W-:Y:S01]  /*2820*/  VIADD R8, R8, 0x161f14 ;  /* 0x00161f1408087836 */ /* 0x000fe20000000000 */
[----:B------:R-:W-:Y:S01]  /*2830*/  LOP3.LUT R12, R12, R7, RZ, 0x3c, !PT ;  /* 0x000000070c0c7212 */ /* 0x000fe200078e3cff */
[----:B0123--:R-:W-:Y:S01]  /*2840*/  IMAD.SHL.U32 R7, R5, 0x10, RZ ;  /* 0x0000001005077824 */ /* 0x00ffe200078e00ff */
[----:B------:R-:W-:Y:S01]  /*2850*/  LOP3.LUT R13, R13, R2, RZ, 0x3c, !PT ;  /* 0x000000020d0d7212 */ /* 0x000fe200078e3cff */
[----:B------:R-:W-:Y:S01]  /*2860*/  UISETP.NE.AND UP0, UPT, UR5, URZ, UPT ;  /* 0x000000ff0500728c */ /* 0x000fe2000bf05270 */
[----:B------:R-:W-:Y:S01]  /*2870*/  SHF.R.U32.HI R14, RZ, 0x2, R3 ;  /* 0x00000002ff0e7819 */ /* 0x000fe20000011603 */
[----:B------:R-:W-:-:S03]  /*2880*/  IMAD.SHL.U32 R11, R12, 0x2, RZ ;  /* 0x000000020c0b7824 */ /* 0x000fc600078e00ff */
[----:B------:R-:W-:Y:S02]  /*2890*/  LOP3.LUT R14, R14, R3, RZ, 0x3c, !PT ;  /* 0x000000030e0e7212 */ /* 0x000fe400078e3cff */
[----:B------:R-:W-:Y:S01]  /*28a0*/  LOP3.LUT R12, R12, R11, R7, 0x96, !PT ;  /* 0x0000000b0c0c7212 */ /* 0x000fe200078e9607 */
[----:B------:R-:W-:Y:S02]  /*28b0*/  IMAD.SHL.U32 R7, R13, 0x2, RZ ;  /* 0x000000020d077824 */ /* 0x000fe400078e00ff */
[----:B------:R-:W-:Y:S01]  /*28c0*/  IMAD.SHL.U32 R11, R14, 0x2, RZ ;  /* 0x000000020e0b7824 */ /* 0x000fe200078e00ff */
[----:B------:R-:W-:-:S05]  /*28d0*/  LOP3.LUT R2, R12, R5, RZ, 0x3c, !PT ;  /* 0x000000050c027212 */ /* 0x000fca00078e3cff */
[----:B------:R-:W-:-:S05]  /*28e0*/  IMAD.SHL.U32 R12, R2, 0x10, RZ ;  /* 0x00000010020c7824 */ /* 0x000fca00078e00ff */
[----:B------:R-:W-:Y:S02]  /*28f0*/  LOP3.LUT R7, R13, R7, R12, 0x96, !PT ;  /* 0x000000070d077212 */ /* 0x000fe400078e960c */
[----:B------:R-:W-:Y:S02]  /*2900*/  SHF.R.U32.HI R13, RZ, 0x2, R4 ;  /* 0x00000002ff0d7819 */ /* 0x000fe40000011604 */
[----:B------:R-:W-:Y:S02]  /*2910*/  LOP3.LUT R3, R7, R2, RZ, 0x3c, !PT ;  /* 0x0000000207037212 */ /* 0x000fe400078e3cff */
[----:B------:R-:W-:-:S03]  /*2920*/  LOP3.LUT R13, R13, R4, RZ, 0x3c, !PT ;  /* 0x000000040d0d7212 */ /* 0x000fc600078e3cff */
[----:B------:R-:W-:-:S05]  /*2930*/  IMAD.SHL.U32 R7, R3, 0x10, RZ ;  /* 0x0000001003077824 */ /* 0x000fca00078e00ff */
[----:B------:R-:W-:Y:S01]  /*2940*/  LOP3.LUT R14, R14, R11, R7, 0x96, !PT ;  /* 0x0000000b0e0e7212 */ /* 0x000fe200078e9607 */
[----:B------:R-:W-:Y:S02]  /*2950*/  IMAD.SHL.U32 R11, R13, 0x2, RZ ;  /* 0x000000020d0b7824 */ /* 0x000fe400078e00ff */
[----:B------:R-:W-:Y:S01]  /*2960*/  IMAD.IADD R7, R2, 0x1, R9 ;  /* 0x0000000102077824 */ /* 0x000fe200078e0209 */
[----:B------:R-:W-:Y:S01]  /*2970*/  LOP3.LUT R4, R14, R3, RZ, 0x3c, !PT ;  /* 0x000000030e047212 */ /* 0x000fe200078e3cff */
[----:B------:R-:W-:Y:S02]  /*2980*/  IMAD.MOV.U32 R14, RZ, RZ, R5 ;  /* 0x000000ffff0e7224 */ /* 0x000fe400078e0005 */
[----:B------:R-:W-:Y:S02]  /*2990*/  IMAD.SHL.U32 R7, R7, 0x2, RZ ;  /* 0x0000000207077824 */ /* 0x000fe400078e00ff */
[----:B------:R-:W-:-:S03]  /*29a0*/  IMAD.SHL.U32 R12, R4, 0x10, RZ ;  /* 0x00000010040c7824 */ /* 0x000fc600078e00ff */
[----:B------:R-:W-:Y:S02]  /*29b0*/  LOP3.LUT R7, R7, 0x2, RZ, 0xc0, !PT ;  /* 0x0000000207077812 */ /* 0x000fe400078ec0ff */
[----:B------:R-:W-:Y:S01]  /*29c0*/  LOP3.LUT R13, R13, R11, R12, 0x96, !PT ;  /* 0x0000000b0d0d7212 */ /* 0x000fe200078e960c */
[--C-:B------:R-:W-:Y:S02]  /*29d0*/  IMAD.IADD R11, R3, 0x1, R6.reuse ;  /* 0x00000001030b7824 */ /* 0x100fe400078e0206 */
[----:B------:R-:W-:Y:S01]  /*29e0*/  IMAD.IADD R12, R4, 0x1, R9 ;  /* 0x00000001040c7824 */ /* 0x000fe200078e0209 */
[----:B------:R-:W-:Y:S01]  /*29f0*/  LOP3.LUT R5, R13, R4, RZ, 0x3c, !PT ;  /* 0x000000040d057212 */ /* 0x000fe200078e3cff */
[----:B------:R-:W-:Y:S02]  /*2a00*/  IMAD.SHL.U32 R11, R11, 0x2, RZ ;  /* 0x000000020b0b7824 */ /* 0x000fe400078e00ff */
[----:B------:R-:W-:Y:S02]  /*2a10*/  IMAD.SHL.U32 R12, R12, 0x2, RZ ;  /* 0x000000020c0c7824 */ /* 0x000fe400078e00ff */
[----:B------:R-:W-:Y:S01]  /*2a20*/  IMAD.IADD R13, R5, 0x1, R6 ;  /* 0x00000001050d7824 */ /* 0x000fe200078e0206 */
[----:B------:R-:W-:Y:S01]  /*2a30*/  LOP3.LUT R11, R11, 0x2, RZ, 0xc0, !PT ;  /* 0x000000020b0b7812 */ /* 0x000fe200078ec0ff */
[----:B------:R-:W-:Y:S01]  /*2a40*/  VIADD R9, R9, 0xffe9e0ec ;  /* 0xffe9e0ec09097836 */ /* 0x000fe20000000000 */
[----:B------:R-:W-:Y:S01]  /*2a50*/  LOP3.LUT R12, R12, 0x2, RZ, 0xc0, !PT ;  /* 0x000000020c0c7812 */ /* 0x000fe200078ec0ff */
[----:B------:R-:W-:Y:S01]  /*2a60*/  IMAD.SHL.U32 R13, R13, 0x2, RZ ;  /* 0x000000020d0d7824 */ /* 0x000fe200078e00ff */
[----:B------:R-:W-:Y:S01]  /*2a70*/  IADD3 R7, PT, PT, R11, R0, R7 ;  /* 0x000000000b077210 */ /* 0x000fe20007ffe007 */
[----:B------:R-:W-:-:S03]  /*2a80*/  VIADD R6, R6, 0x161f14 ;  /* 0x00161f1406067836 */ /* 0x000fc60000000000 */
[----:B------:R-:W-:-:S04]  /*2a90*/  LOP3.LUT R13, R13, 0x2, RZ, 0xc0, !PT ;  /* 0x000000020d0d7812 */ /* 0x000fc800078ec0ff */
[----:B------:R-:W-:Y:S01]  /*2aa0*/  IADD3 R12, PT, PT, R13, R7, R12 ;  /* 0x000000070d0c7210 */ /* 0x000fe20007ffe00c */
[----:B------:R-:W-:-:S04]  /*2ab0*/  IMAD.MOV.U32 R7, RZ, RZ, R14 ;  /* 0x000000ffff077224 */ /* 0x000fc800078e000e */
[----:B------:R-:W-:Y:S01]  /*2ac0*/  VIADD R0, R12, 0xfffffffc ;  /* 0xfffffffc0c007836 */ /* 0x000fe20000000000 */
[----:B------:R-:W-:Y:S06]  /*2ad0*/  BRA.U UP0, `(.L_x_11) ;  /* 0xfffffffd00447547 */ /* 0x000fec000b83ffff */
[----:B------:R-:W-:Y:S02]  /*2ae0*/  VIADD R6, R8, 0x64f0c9 ;  /* 0x0064f0c908067836 */ /* 0x000fe40000000000 */
[----:B------:R-:W-:-:S07]  /*2af0*/  IMAD.MOV.U32 R7, RZ, RZ, R14 ;  /* 0x000000ffff077224 */ /* 0x000fce00078e000e */
.L_x_10:
[----:B------:R-:W-:-:S09]  /*2b00*/  UISETP.NE.AND UP0, UPT, UR4, URZ, UPT ;  /* 0x000000ff0400728c */ /* 0x000fd2000bf05270 */
[----:B------:R-:W-:Y:S05]  /*2b10*/  BRA.U !UP0, `(.L_x_9) ;  /* 0x0000000108587547 */ /* 0x000fea000b800000 */
[----:B--2---:R-:W-:Y:S01]  /*2b20*/  VIADD R6, R6, 0x587c5 ;  /* 0x000587c506067836 */ /* 0x004fe20000000000 */
[----:B------:R-:W-:-:S12]  /*2b30*/  UIADD3 UR4, UPT, UPT, -UR4, URZ, URZ ;  /* 0x000000ff04047290 */ /* 0x000fd8000fffe1ff */
.L_x_12:
[----:B------:R-:W-:Y:S01]  /*2b40*/  SHF.R.U32.HI R8, RZ, 0x2, R7 ;  /* 0x00000002ff087819 */ /* 0x000fe20000011607 */
[----:B------:R-:W-:-:S03]  /*2b50*/  UIADD3 UR4, UPT, UPT, UR4, 0x1, URZ ;  /* 0x0000000104047890 */ /* 0x000fc6000fffe0ff */
[----:B------:R-:W-:Y:S01]  /*2b60*/  LOP3.LUT R8, R8, R7, RZ, 0x3c, !PT ;  /* 0x0000000708087212 */ /* 0x000fe200078e3cff */
[----:B01-3--:R-:W-:Y:S01]  /*2b70*/  IMAD.SHL.U32 R7, R5, 0x10, RZ ;  /* 0x0000001005077824 */ /* 0x00bfe200078e00ff */
[----:B------:R-:W-:-:S03]  /*2b80*/  UISETP.NE.AND UP0, UPT, UR4, URZ, UPT ;  /* 0x000000ff0400728c */ /* 0x000fc6000bf05270 */
[----:B------:R-:W-:-:S05]  /*2b90*/  IMAD.SHL.U32 R9, R8, 0x2, RZ ;  /* 0x0000000208097824 */ /* 0x000fca00078e00ff */
[----:B------:R-:W-:-:S04]  /*2ba0*/  LOP3.LUT R8, R8, R9, R7, 0x96, !PT ;  /* 0x0000000908087212 */ /* 0x000fc800078e9607 */
[----:B------:R-:W-:Y:S01]  /*2bb0*/  LOP3.LUT R9, R8, R5, RZ, 0x3c, !PT ;  /* 0x0000000508097212 */ /* 0x000fe200078e3cff */
[----:B------:R-:W-:Y:S02]  /*2bc0*/  IMAD.MOV.U32 R8, RZ, RZ, R2 ;  /* 0x000000ffff087224 */ /* 0x000fe400078e0002 */
[----:B------:R-:W-:Y:S02]  /*2bd0*/  IMAD.MOV.U32 R2, RZ, RZ, R3 ;  /* 0x000000ffff027224 */ /* 0x000fe400078e0003 */
[----:B------:R-:W-:Y:S02]  /*2be0*/  IMAD.IADD R7, R9, 0x1, R6 ;  /* 0x0000000109077824 */ /* 0x000fe400078e0206 */
[----:B------:R-:W-:Y:S02]  /*2bf0*/  IMAD.MOV.U32 R3, RZ, RZ, R4 ;  /* 0x000000ffff037224 */ /* 0x000fe400078e0004 */
[----:B------:R-:W-:Y:S02]  /*2c00*/  IMAD.SHL.U32 R7, R7, 0x2, RZ ;  /* 0x0000000207077824 */ /* 0x000fe400078e00ff */
[----:B------:R-:W-:-:S02]  /*2c10*/  IMAD.MOV.U32 R4, RZ, RZ, R5 ;  /* 0x000000ffff047224 */ /* 0x000fc400078e0005 */
[----:B------:R-:W-:Y:S01]  /*2c20*/  IMAD.MOV.U32 R5, RZ, RZ, R9 ;  /* 0x000000ffff057224 */ /* 0x000fe200078e0009 */
[----:B------:R-:W-:Y:S01]  /*2c30*/  LOP3.LUT R7, R7, 0x2, RZ, 0xc0, !PT ;  /* 0x0000000207077812 */ /* 0x000fe200078ec0ff */
[----:B------:R-:W-:-:S03]  /*2c40*/  VIADD R6, R6, 0x587c5 ;  /* 0x000587c506067836 */ /* 0x000fc60000000000 */
[----:B------:R-:W-:Y:S01]  /*2c50*/  IADD3 R0, PT, PT, R0, -0x1, R7 ;  /* 0xffffffff00007810 */ /* 0x000fe20007ffe007 */
[----:B------:R-:W-:Y:S01]  /*2c60*/  IMAD.MOV.U32 R7, RZ, RZ, R8 ;  /* 0x000000ffff077224 */ /* 0x000fe200078e0008 */
[----:B------:R-:W-:Y:S06]  /*2c70*/  BRA.U UP0, `(.L_x_12) ;  /* 0xfffffffd00b07547 */ /* 0x000fec000b83ffff */
.L_x_9:
[----:B0123--:R-:W0:Y:S02]  /*2c80*/  LDC.64 R2, c[0x0][0x380] ;  /* 0x0000e000ff027b82 */ /* 0x00fe240000000a00 */
[----:B0-----:R-:W-:-:S05]  /*2c90*/  IMAD.WIDE R10, R10, 0x4, R2 ;  /* 0x000000040a0a7825 */ /* 0x001fca00078e0202 */
[----:B------:R-:W-:Y:S01]  /*2ca0*/  STG.E desc[UR8][R10.64], R0 ;  /* 0x000000000a007986 */ /* 0x000fe2000c101908 */
[----:B------:R-:W-:Y:S05]  /*2cb0*/  EXIT ;  /* 0x000000000000794d */ /* 0x000fea0003800000 */
.L_x_13:
[----:B------:R-:W-:-:S00]  /*2cc0*/  BRA `(.L_x_13) ;  /* 0xfffffffc00fc7947 */ /* 0x000fc0000383ffff */
[----:B------:R-:W-:-:S00]  /*2cd0*/  NOP ;  /* 0x0000000000007918 */ /* 0x000fc00000000000 */
        /* <DEDUP_REMOVED lines=10> */
.L_x_14:


//--------------------- .nv.global.init           --------------------------
	.section	.nv.global.init,"aw",@progbits
	.align	4
.nv.global.init:
	.type		mrg32k3aM1SubSeq,@object
	.size		mrg32k3aM1SubSeq,(mrg32k3aM2SubSeq - mrg32k3aM1SubSeq)
mrg32k3aM1SubSeq:
        /*0000*/ 	.byte	0x0b, 0xcc, 0xee, 0x04, 0x73, 0x29, 0x8b, 0x6f, 0xf6, 0x53, 0x03, 0xf6, 0x23, 0xf6, 0xea, 0xda
        /* <DEDUP_REMOVED lines=125> */
	.type		mrg32k3aM2SubSeq,@object
	.size		mrg32k3aM2SubSeq,(mrg32k3aM1 - mrg32k3aM2SubSeq)
mrg32k3aM2SubSeq:
        /* <DEDUP_REMOVED lines=126> */
	.type		mrg32k3aM1,@object
	.size		mrg32k3aM1,(mrg32k3aM1Seq - mrg32k3aM1)
mrg32k3aM1:
        /* <DEDUP_REMOVED lines=144> */
	.type		mrg32k3aM1Seq,@object
	.size		mrg32k3aM1Seq,(mrg32k3aM2 - mrg32k3aM1Seq)
mrg32k3aM1Seq:
        /* <DEDUP_REMOVED lines=144> */
	.type		mrg32k3aM2,@object
	.size		mrg32k3aM2,(mrg32k3aM2Seq - mrg32k3aM2)
mrg32k3aM2:
        /* <DEDUP_REMOVED lines=144> */
	.type		mrg32k3aM2Seq,@object
	.size		mrg32k3aM2Seq,(precalc_xorwow_matrix - mrg32k3aM2Seq)
mrg32k3aM2Seq:
        /* <DEDUP_REMOVED lines=144> */
	.type		precalc_xorwow_matrix,@object
	.size		precalc_xorwow_matrix,(precalc_xorwow_offset_matrix - precalc_xorwow_matrix)
precalc_xorwow_matrix:
        /* <DEDUP_REMOVED lines=6400> */
	.type		precalc_xorwow_offset_matrix,@object
	.size		precalc_xorwow_offset_matrix,(.L_1 - precalc_xorwow_offset_matrix)
precalc_xorwow_offset_matrix:
        /* <DEDUP_REMOVED lines=6400> */
.L_1:


//--------------------- .nv.shared.reserved.0     --------------------------
	.section	.nv.shared.reserved.0,"aw",@nobits
	.weak		__nv_reservedSMEM_offset_0_alias
	.size		__nv_reservedSMEM_offset_0_alias, 0, 64
	.other		__nv_reservedSMEM_offset_0_alias,@"STO_CUDA_RESERVED_SHARED STV_DEFAULT"
__nv_reservedSMEM_offset_0_alias:
	.zero		0
	.zero		64


//--------------------- .nv.constant0._Z10randomWalkPiiiy --------------------------
	.section	.nv.constant0._Z10randomWalkPiiiy,"a",@progbits
	.sectionflags	@""
	.align	4
.nv.constant0._Z10randomWalkPiiiy:
	.zero		920


//--------------------- SYMBOLS --------------------------

	.type		.nv.reservedSmem.offset0,@object
	.size		.nv.reservedSmem.offset0,0x4
